// auto-generated by cutlass_sweep.gemm — config: {"arch": "sm_100", "cluster_m": 1, "cluster_n": 1, "dtype": "e4m3", "dtype_b": "e4m3", "layout": "tn", "stages": 0, "tile_k": 128, "tile_m": 128, "tile_n": 256}
#include "cutlass/cutlass.h"
#include "cutlass/gemm/collective/collective_builder.hpp"
#include "cutlass/gemm/device/gemm_universal_adapter.h"
#include "cutlass/gemm/kernel/gemm_universal.hpp"
#include "cutlass/epilogue/collective/collective_builder.hpp"

using ElemA = cutlass::float_e4m3_t;
using ElemB = cutlass::float_e4m3_t;
using ElemCD = cutlass::float_e4m3_t;
using Acc  = float;
using TileShape    = cute::Shape<cute::_128, cute::_256, cute::_128>;
using ClusterShape = cute::Shape<cute::_1, cute::_1, cute::_1>;

using CollectiveEpilogue = typename cutlass::epilogue::collective::CollectiveBuilder<
    cutlass::arch::Sm100, cutlass::arch::OpClassTensorOp,
    TileShape, ClusterShape,
    cutlass::epilogue::collective::EpilogueTileAuto,
    Acc, Acc,
    ElemCD, cutlass::layout::RowMajor, 128 / cutlass::sizeof_bits<ElemCD>::value,
    ElemCD, cutlass::layout::RowMajor, 128 / cutlass::sizeof_bits<ElemCD>::value,
    cutlass::epilogue::collective::EpilogueScheduleAuto
  >::CollectiveOp;

using CollectiveMainloop = typename cutlass::gemm::collective::CollectiveBuilder<
    cutlass::arch::Sm100, cutlass::arch::OpClassTensorOp,
    ElemA, cutlass::layout::ColumnMajor, 128 / cutlass::sizeof_bits<ElemA>::value,
    ElemB, cutlass::layout::RowMajor, 128 / cutlass::sizeof_bits<ElemB>::value,
    Acc,
    TileShape, ClusterShape,
    cutlass::gemm::collective::StageCountAutoCarveout<static_cast<int>(sizeof(typename CollectiveEpilogue::SharedStorage))>,
    cutlass::gemm::collective::KernelScheduleAuto
  >::CollectiveOp;

using GemmKernel = cutlass::gemm::kernel::GemmUniversal<
    cute::Shape<int,int,int,int>,
    CollectiveMainloop,
    CollectiveEpilogue
>;
using Gemm = cutlass::gemm::device::GemmUniversalAdapter<GemmKernel>;

// Force the device kernel symbol into the cubin without needing a host main.
auto* _anchor = &cutlass::device_kernel<GemmKernel>;


// ===== COMPILED SASS (sm_100a) =====

	.target	sm_100a

	.elftype	@"ET_EXEC"


//--------------------- .note.nv.tkinfo           --------------------------
	.section	.note.nv.tkinfo,"",@"SHT_NOTE"
	.sectionflags	@"SHF_NOTE_NV_TKINFO"
	.tkinfo
        /*0018*/ 	.word	0x00000002
        /*0030*/ 	.string	""
        /*0030*/ 	.string	"ptxas"
        /*0030*/ 	.string	"Cuda compilation tools, release 13.0, V13.0.88"
        /*0030*/ 	.string	"Build cuda_13.0.r13.0/compiler.36424714_0"
        /*0030*/ 	.string	"-arch sm_100a -m 64 "



//--------------------- .note.nv.cuinfo           --------------------------
	.section	.note.nv.cuinfo,"",@"SHT_NOTE"
	.sectionflags	@"SHF_NOTE_NV_CUINFO"
        /*0018*/ 	.short	0x0002
        /*001a*/ 	.short	0x0064
        /*001c*/ 	.short	0x0082
	.zero		2


//--------------------- .nv.info                  --------------------------
	.section	.nv.info,"",@"SHT_CUDA_INFO"
	.align	4


	//----- nvinfo : EIATTR_REGCOUNT
	.align		4
        /*0000*/ 	.byte	0x04, 0x2f
        /*0002*/ 	.short	(.L_20 - .L_19)
	.align		4
.L_19:
        /*0004*/ 	.word	index@(_ZN7cutlass13device_kernelINS_4gemm6kernel13GemmUniversalIN4cute5tupleIJiiiiEEENS1_10collective13CollectiveMmaINS1_35MainloopSm100TmaUmmaWarpSpecializedILi3ELi2ELi2ENS5_IJNS4_1CILi1EEESB_SB_EEEEENS5_IJNSA_ILi128EEENSA_ILi256EEESE_EEENS_12float_e4m3_tENS5_IJSB_llEEESH_SI_NS4_8TiledMMAINS4_8MMA_AtomIJNS4_10MMA_TraitsINS4_19SM100_MMA_F8F6F4_SSEJSH_SH_fSE_SF_NS4_17integral_constantINS4_4UMMA5MajorELSP_1EEESQ_NSN_INSO_7ScaleInELSR_0EEESS_EEEEEENS4_6LayoutISC_NS5_IJNSA_ILi0EEESW_SW_EEEEENS5_IJNS4_10UnderscoreESZ_SZ_EEEEENS4_13SM90_TMA_LOADENS4_14ComposedLayoutINS4_7SwizzleILi3ELi4ELi3EEENS4_18smem_ptr_flag_bitsILi8EEENSV_INS5_IJSE_NSA_ILi8EEEEEENS5_IJSB_SE_EEEEEEEvNS4_8identityES12_S1C_vS1D_EENS_8epilogue10collective18CollectiveEpilogueINS1F_23Sm100TmaWarpSpecializedILi4ELi2ELi64ELb0ELb0EEEJSG_NS5_IJNSV_ISE_SB_EENSV_INSA_ILi64EEESB_EEEEESH_NS5_IJlSB_lEEESH_S1O_NS1F_6fusion15FusionCallbacksIS1J_NS1P_17LinearCombinationISH_fSH_fLNS_15FloatRoundStyleE2EEESG_S1N_JEEENS4_5SM1004TMEM4LOAD26SM100_TMEM_LOAD_32dp32b64xES12_NS13_INS14_ILi2ELi4ELi3EEES17_NSV_INS5_IJS18_S1L_EEENS5_IJS1L_SB_EEEEEEENS4_39AutoVectorizingCopyWithAssumedAlignmentILi128EEENS4_14SM90_TMA_STOREES23_S25_S25_EEEvvEEEEvNT_6ParamsE)
        /*0008*/ 	.word	0x000000e0


	//----- nvinfo : EIATTR_FRAME_SIZE
	.align		4
.L_20:
        /*000c*/ 	.byte	0x04, 0x11
        /*000e*/ 	.short	(.L_22 - .L_21)
	.align		4
.L_21:
        /*0010*/ 	.word	index@($__internal_2_$__cuda_sm10x_tcgen05_guardrail_trap_unallocated_columns_being_dealloced)
        /*0014*/ 	.word	0x00000000


	//----- nvinfo : EIATTR_FRAME_SIZE
	.align		4
.L_22:
        /*0018*/ 	.byte	0x04, 0x11
        /*001a*/ 	.short	(.L_24 - .L_23)
	.align		4
.L_23:
        /*001c*/ 	.word	index@($__internal_1_$__cuda_sm10x_tcgen05_guardrail_trap_phase_invalid_during_alloc)
        /*0020*/ 	.word	0x00000000


	//----- nvinfo : EIATTR_FRAME_SIZE
	.align		4
.L_24:
        /*0024*/ 	.byte	0x04, 0x11
        /*0026*/ 	.short	(.L_26 - .L_25)
	.align		4
.L_25:
        /*0028*/ 	.word	index@($__internal_0_$__cuda_sm10x_tcgen05_guardrail_trap_col_being_dealloced_not_returned_by_alloc)
        /*002c*/ 	.word	0x00000000


	//----- nvinfo : EIATTR_FRAME_SIZE
	.align		4
.L_26:
        /*0030*/ 	.byte	0x04, 0x11
        /*0032*/ 	.short	(.L_28 - .L_27)
	.align		4
.L_27:
        /*0034*/ 	.word	index@(_ZN7cutlass13device_kernelINS_4gemm6kernel13GemmUniversalIN4cute5tupleIJiiiiEEENS1_10collective13CollectiveMmaINS1_35MainloopSm100TmaUmmaWarpSpecializedILi3ELi2ELi2ENS5_IJNS4_1CILi1EEESB_SB_EEEEENS5_IJNSA_ILi128EEENSA_ILi256EEESE_EEENS_12float_e4m3_tENS5_IJSB_llEEESH_SI_NS4_8TiledMMAINS4_8MMA_AtomIJNS4_10MMA_TraitsINS4_19SM100_MMA_F8F6F4_SSEJSH_SH_fSE_SF_NS4_17integral_constantINS4_4UMMA5MajorELSP_1EEESQ_NSN_INSO_7ScaleInELSR_0EEESS_EEEEEENS4_6LayoutISC_NS5_IJNSA_ILi0EEESW_SW_EEEEENS5_IJNS4_10UnderscoreESZ_SZ_EEEEENS4_13SM90_TMA_LOADENS4_14ComposedLayoutINS4_7SwizzleILi3ELi4ELi3EEENS4_18smem_ptr_flag_bitsILi8EEENSV_INS5_IJSE_NSA_ILi8EEEEEENS5_IJSB_SE_EEEEEEEvNS4_8identityES12_S1C_vS1D_EENS_8epilogue10collective18CollectiveEpilogueINS1F_23Sm100TmaWarpSpecializedILi4ELi2ELi64ELb0ELb0EEEJSG_NS5_IJNSV_ISE_SB_EENSV_INSA_ILi64EEESB_EEEEESH_NS5_IJlSB_lEEESH_S1O_NS1F_6fusion15FusionCallbacksIS1J_NS1P_17LinearCombinationISH_fSH_fLNS_15FloatRoundStyleE2EEESG_S1N_JEEENS4_5SM1004TMEM4LOAD26SM100_TMEM_LOAD_32dp32b64xES12_NS13_INS14_ILi2ELi4ELi3EEES17_NSV_INS5_IJS18_S1L_EEENS5_IJS1L_SB_EEEEEEENS4_39AutoVectorizingCopyWithAssumedAlignmentILi128EEENS4_14SM90_TMA_STOREES23_S25_S25_EEEvvEEEEvNT_6ParamsE)
        /*0038*/ 	.word	0x00000000


	//----- nvinfo : EIATTR_MIN_STACK_SIZE
	.align		4
.L_28:
        /*003c*/ 	.byte	0x04, 0x12
        /*003e*/ 	.short	(.L_30 - .L_29)
	.align		4
.L_29:
        /*0040*/ 	.word	index@(_ZN7cutlass13device_kernelINS_4gemm6kernel13GemmUniversalIN4cute5tupleIJiiiiEEENS1_10collective13CollectiveMmaINS1_35MainloopSm100TmaUmmaWarpSpecializedILi3ELi2ELi2ENS5_IJNS4_1CILi1EEESB_SB_EEEEENS5_IJNSA_ILi128EEENSA_ILi256EEESE_EEENS_12float_e4m3_tENS5_IJSB_llEEESH_SI_NS4_8TiledMMAINS4_8MMA_AtomIJNS4_10MMA_TraitsINS4_19SM100_MMA_F8F6F4_SSEJSH_SH_fSE_SF_NS4_17integral_constantINS4_4UMMA5MajorELSP_1EEESQ_NSN_INSO_7ScaleInELSR_0EEESS_EEEEEENS4_6LayoutISC_NS5_IJNSA_ILi0EEESW_SW_EEEEENS5_IJNS4_10UnderscoreESZ_SZ_EEEEENS4_13SM90_TMA_LOADENS4_14ComposedLayoutINS4_7SwizzleILi3ELi4ELi3EEENS4_18smem_ptr_flag_bitsILi8EEENSV_INS5_IJSE_NSA_ILi8EEEEEENS5_IJSB_SE_EEEEEEEvNS4_8identityES12_S1C_vS1D_EENS_8epilogue10collective18CollectiveEpilogueINS1F_23Sm100TmaWarpSpecializedILi4ELi2ELi64ELb0ELb0EEEJSG_NS5_IJNSV_ISE_SB_EENSV_INSA_ILi64EEESB_EEEEESH_NS5_IJlSB_lEEESH_S1O_NS1F_6fusion15FusionCallbacksIS1J_NS1P_17LinearCombinationISH_fSH_fLNS_15FloatRoundStyleE2EEESG_S1N_JEEENS4_5SM1004TMEM4LOAD26SM100_TMEM_LOAD_32dp32b64xES12_NS13_INS14_ILi2ELi4ELi3EEES17_NSV_INS5_IJS18_S1L_EEENS5_IJS1L_SB_EEEEEEENS4_39AutoVectorizingCopyWithAssumedAlignmentILi128EEENS4_14SM90_TMA_STOREES23_S25_S25_EEEvvEEEEvNT_6ParamsE)
        /*0044*/ 	.word	0x00000000
.L_30:


//--------------------- .nv.compat                --------------------------
	.section	.nv.compat,"",@"SHT_CUDA_COMPAT_INFO"
	.align	4
        /*0000*/ 	.byte	0x02, 0x09, 0x01, 0x00, 0x02, 0x02, 0x02, 0x00, 0x02, 0x05, 0x05, 0x00, 0x03, 0x07, 0x01, 0x01
        /*0010*/ 	.byte	0x02, 0x03, 0x01, 0x00, 0x02, 0x06, 0x01, 0x00, 0x04, 0x0b, 0x08, 0x00, 0x09, 0x00, 0x00, 0x00
        /*0020*/ 	.byte	0x00, 0x00, 0x00, 0x00


//--------------------- .nv.info._ZN7cutlass13device_kernelINS_4gemm6kernel13GemmUniversalIN4cute5tupleIJiiiiEEENS1_10collective13CollectiveMmaINS1_35MainloopSm100TmaUmmaWarpSpecializedILi3ELi2ELi2ENS5_IJNS4_1CILi1EEESB_SB_EEEEENS5_IJNSA_ILi128EEENSA_ILi256EEESE_EEENS_12float_e4m3_tENS5_IJSB_llEEESH_SI_NS4_8TiledMMAINS4_8MMA_AtomIJNS4_10MMA_TraitsINS4_19SM100_MMA_F8F6F4_SSEJSH_SH_fSE_SF_NS4_17integral_constantINS4_4UMMA5MajorELSP_1EEESQ_NSN_INSO_7ScaleInELSR_0EEESS_EEEEEENS4_6LayoutISC_NS5_IJNSA_ILi0EEESW_SW_EEEEENS5_IJNS4_10UnderscoreESZ_SZ_EEEEENS4_13SM90_TMA_LOADENS4_14ComposedLayoutINS4_7SwizzleILi3ELi4ELi3EEENS4_18smem_ptr_flag_bitsILi8EEENSV_INS5_IJSE_NSA_ILi8EEEEEENS5_IJSB_SE_EEEEEEEvNS4_8identityES12_S1C_vS1D_EENS_8epilogue10collective18CollectiveEpilogueINS1F_23Sm100TmaWarpSpecializedILi4ELi2ELi64ELb0ELb0EEEJSG_NS5_IJNSV_ISE_SB_EENSV_INSA_ILi64EEESB_EEEEESH_NS5_IJlSB_lEEESH_S1O_NS1F_6fusion15FusionCallbacksIS1J_NS1P_17LinearCombinationISH_fSH_fLNS_15FloatRoundStyleE2EEESG_S1N_JEEENS4_5SM1004TMEM4LOAD26SM100_TMEM_LOAD_32dp32b64xES12_NS13_INS14_ILi2ELi4ELi3EEES17_NSV_INS5_IJS18_S1L_EEENS5_IJS1L_SB_EEEEEEENS4_39AutoVectorizingCopyWithAssumedAlignmentILi128EEENS4_14SM90_TMA_STOREES23_S25_S25_EEEvvEEEEvNT_6ParamsE --------------------------
	.section	.nv.info._ZN7cutlass13device_kernelINS_4gemm6kernel13GemmUniversalIN4cute5tupleIJiiiiEEENS1_10collective13CollectiveMmaINS1_35MainloopSm100TmaUmmaWarpSpecializedILi3ELi2ELi2ENS5_IJNS4_1CILi1EEESB_SB_EEEEENS5_IJNSA_ILi128EEENSA_ILi256EEESE_EEENS_12float_e4m3_tENS5_IJSB_llEEESH_SI_NS4_8TiledMMAINS4_8MMA_AtomIJNS4_10MMA_TraitsINS4_19SM100_MMA_F8F6F4_SSEJSH_SH_fSE_SF_NS4_17integral_constantINS4_4UMMA5MajorELSP_1EEESQ_NSN_INSO_7ScaleInELSR_0EEESS_EEEEEENS4_6LayoutISC_NS5_IJNSA_ILi0EEESW_SW_EEEEENS5_IJNS4_10UnderscoreESZ_SZ_EEEEENS4_13SM90_TMA_LOADENS4_14ComposedLayoutINS4_7SwizzleILi3ELi4ELi3EEENS4_18smem_ptr_flag_bitsILi8EEENSV_INS5_IJSE_NSA_ILi8EEEEEENS5_IJSB_SE_EEEEEEEvNS4_8identityES12_S1C_vS1D_EENS_8epilogue10collective18CollectiveEpilogueINS1F_23Sm100TmaWarpSpecializedILi4ELi2ELi64ELb0ELb0EEEJSG_NS5_IJNSV_ISE_SB_EENSV_INSA_ILi64EEESB_EEEEESH_NS5_IJlSB_lEEESH_S1O_NS1F_6fusion15FusionCallbacksIS1J_NS1P_17LinearCombinationISH_fSH_fLNS_15FloatRoundStyleE2EEESG_S1N_JEEENS4_5SM1004TMEM4LOAD26SM100_TMEM_LOAD_32dp32b64xES12_NS13_INS14_ILi2ELi4ELi3EEES17_NSV_INS5_IJS18_S1L_EEENS5_IJS1L_SB_EEEEEEENS4_39AutoVectorizingCopyWithAssumedAlignmentILi128EEENS4_14SM90_TMA_STOREES23_S25_S25_EEEvvEEEEvNT_6ParamsE,"",@"SHT_CUDA_INFO"
	.sectionflags	@""
	.align	4


	//----- nvinfo : EIATTR_CUDA_API_VERSION
	.align		4
        /*0000*/ 	.byte	0x04, 0x37
        /*0002*/ 	.short	(.L_32 - .L_31)
.L_31:
        /*0004*/ 	.word	0x00000082


	//----- nvinfo : EIATTR_KPARAM_INFO
	.align		4
.L_32:
        /*0008*/ 	.byte	0x04, 0x17
        /*000a*/ 	.short	(.L_34 - .L_33)
.L_33:
        /*000c*/ 	.word	0x00000000
        /*0010*/ 	.short	0x0000
        /*0012*/ 	.short	0x0000
        /*0014*/ 	.byte	0x00, 0xf0, 0x01, 0x20


	//----- nvinfo : EIATTR_AT_ENTRY_FRAGMENTS
	.align		4
.L_34:
        /*0018*/ 	.byte	0x04, 0x4f
        /*001a*/ 	.short	(.L_36 - .L_35)


	//   ....[0]....
.L_35:
        /*001c*/ 	.word	0x00000006


	//----- nvinfo : EIATTR_RESERVED_SMEM_USED
	.align		4
.L_36:
        /*0020*/ 	.byte	0x01, 0x41
	.zero		2


	//----- nvinfo : EIATTR_SPARSE_MMA_MASK
	.align		4
        /*0024*/ 	.byte	0x03, 0x50
        /*0026*/ 	.short	0x0000


	//----- nvinfo : EIATTR_TCGEN05_1CTA_USED
	.align		4
        /*0028*/ 	.byte	0x01, 0x51
	.zero		2


	//----- nvinfo : EIATTR_MAXREG_COUNT
	.align		4
        /*002c*/ 	.byte	0x03, 0x1b
        /*002e*/ 	.short	0x00ff


	//----- nvinfo : EIATTR_NUM_BARRIERS
	.align		4
        /*0030*/ 	.byte	0x02, 0x4c
        /*0032*/ 	.byte	0x07
	.zero		1


	//----- nvinfo : EIATTR_EXTERNS
	.align		4
        /*0034*/ 	.byte	0x04, 0x0f
        /*0036*/ 	.short	(.L_38 - .L_37)


	//   ....[0]....
	.align		4
.L_37:
        /*0038*/ 	.word	index@(__assertfail)


	//----- nvinfo : EIATTR_MERCURY_ISA_VERSION
	.align		4
.L_38:
        /*003c*/ 	.byte	0x03, 0x5f
        /*003e*/ 	.short	0x0101


	//----- nvinfo : EIATTR_INT_WARP_WIDE_INSTR_OFFSETS
	.align		4
        /*0040*/ 	.byte	0x04, 0x31
        /*0042*/ 	.short	(.L_40 - .L_39)


	//   ....[0]....
.L_39:
        /*0044*/ 	.word	0x00001e40


	//   ....[1]....
        /*0048*/ 	.word	0x000036d0


	//   ....[2]....
        /*004c*/ 	.word	0x000036f0


	//   ....[3]....
        /*0050*/ 	.word	0x00003720


	//   ....[4]....
        /*0054*/ 	.word	0x00004060


	//   ....[5]....
        /*0058*/ 	.word	0x000040d0


	//   ....[6]....
        /*005c*/ 	.word	0x000041b0


	//   ....[7]....
        /*0060*/ 	.word	0x00004230


	//   ....[8]....
        /*0064*/ 	.word	0x00004340


	//   ....[9]....
        /*0068*/ 	.word	0x000043d0


	//   ....[10]....
        /*006c*/ 	.word	0x000045b0


	//   ....[11]....
        /*0070*/ 	.word	0x00004710


	//----- nvinfo : EIATTR_COOP_GROUP_MASK_REGIDS
	.align		4
.L_40:
        /*0074*/ 	.byte	0x04, 0x29
        /*0076*/ 	.short	(.L_42 - .L_41)


	//   ....[0]....
.L_41:
        /*0078*/ 	.word	0xffffffff


	//   ....[1]....
        /*007c*/ 	.word	0xffffffff


	//   ....[2]....
        /*0080*/ 	.word	0xffffffff


	//   ....[3]....
        /*0084*/ 	.word	0xffffffff


	//   ....[4]....
        /*0088*/ 	.word	0xffffffff


	//   ....[5]....
        /*008c*/ 	.word	0xffffffff


	//   ....[6]....
        /*0090*/ 	.word	0xffffffff


	//   ....[7]....
        /*0094*/ 	.word	0xffffffff


	//   ....[8]....
        /*0098*/ 	.word	0xffffffff


	//   ....[9]....
        /*009c*/ 	.word	0xffffffff


	//   ....[10]....
        /*00a0*/ 	.word	0xffffffff


	//   ....[11]....
        /*00a4*/ 	.word	0xffffffff


	//   ....[12]....
        /*00a8*/ 	.word	0xffffffff


	//----- nvinfo : EIATTR_COOP_GROUP_INSTR_OFFSETS
	.align		4
.L_42:
        /*00ac*/ 	.byte	0x04, 0x28
        /*00ae*/ 	.short	(.L_44 - .L_43)


	//   ....[0]....
.L_43:
        /*00b0*/ 	.word	0x00000090


	//   ....[1]....
        /*00b4*/ 	.word	0x000004d0


	//   ....[2]....
        /*00b8*/ 	.word	0x00000620


	//   ....[3]....
        /*00bc*/ 	.word	0x000007c0


	//   ....[4]....
        /*00c0*/ 	.word	0x000008c0


	//   ....[5]....
        /*00c4*/ 	.word	0x00000a30


	//   ....[6]....
        /*00c8*/ 	.word	0x00000b90


	//   ....[7]....
        /*00cc*/ 	.word	0x00001d20


	//   ....[8]....
        /*00d0*/ 	.word	0x00002a70


	//   ....[9]....
        /*00d4*/ 	.word	0x00002c80


	//   ....[10]....
        /*00d8*/ 	.word	0x00002cb0


	//   ....[11]....
        /*00dc*/ 	.word	0x000035b0


	//   ....[12]....
        /*00e0*/ 	.word	0x000037e0


	//----- nvinfo : EIATTR_VRC_CTA_INIT_COUNT
	.align		4
.L_44:
        /*00e4*/ 	.byte	0x02, 0x4a
        /*00e6*/ 	.byte	0x80
	.zero		1


	//----- nvinfo : EIATTR_SYSCALL_OFFSETS
	.align		4
        /*00e8*/ 	.byte	0x04, 0x46
        /*00ea*/ 	.short	(.L_46 - .L_45)


	//   ....[0]....
.L_45:
        /*00ec*/ 	.word	0x00005180


	//   ....[1]....
        /*00f0*/ 	.word	0x000052c0


	//   ....[2]....
        /*00f4*/ 	.word	0x00005b20


	//   ....[3]....
        /*00f8*/ 	.word	0x00007140


	//   ....[4]....
        /*00fc*/ 	.word	0x000086f0


	//   ....[5]....
        /*0100*/ 	.word	0x00009cc0


	//----- nvinfo : EIATTR_MBARRIER_INSTR_OFFSETS
	.align		4
.L_46:
        /*0104*/ 	.byte	0x04, 0x39
        /*0106*/ 	.short	(.L_48 - .L_47)


	//   ....[0]....
.L_47:
        /*0108*/ 	.word	0x000005b0
        /*010c*/ 	.word	0x000000ff
        /*0110*/ 	.word	0x00000000
        /*0114*/ 	.short	0x0100
        /*0116*/ 	.byte	0x05
	.zero		1


	//   ....[1]....
        /*0118*/ 	.word	0x000005c0
        /*011c*/ 	.word	0x000000ff
        /*0120*/ 	.word	0x00000018
        /*0124*/ 	.short	0x0100
        /*0126*/ 	.byte	0x05
	.zero		1


	//   ....[2]....
        /*0128*/ 	.word	0x000005d0
        /*012c*/ 	.word	0x000000ff
        /*0130*/ 	.word	0x00000008
        /*0134*/ 	.short	0x0100
        /*0136*/ 	.byte	0x05
	.zero		1


	//   ....[3]....
        /*0138*/ 	.word	0x000005e0
        /*013c*/ 	.word	0x000000ff
        /*0140*/ 	.word	0x00000020
        /*0144*/ 	.short	0x0100
        /*0146*/ 	.byte	0x05
	.zero		1


	//   ....[4]....
        /*0148*/ 	.word	0x000005f0
        /*014c*/ 	.word	0x000000ff
        /*0150*/ 	.word	0x00000010
        /*0154*/ 	.short	0x0100
        /*0156*/ 	.byte	0x05
	.zero		1


	//   ....[5]....
        /*0158*/ 	.word	0x00000600
        /*015c*/ 	.word	0x000000ff
        /*0160*/ 	.word	0x00000028
        /*0164*/ 	.short	0x0100
        /*0166*/ 	.byte	0x05
	.zero		1


	//   ....[6]....
        /*0168*/ 	.word	0x00000730
        /*016c*/ 	.word	0x000000ff
        /*0170*/ 	.word	0x00000030
        /*0174*/ 	.short	0x0100
        /*0176*/ 	.byte	0x07
	.zero		1


	//   ....[7]....
        /*0178*/ 	.word	0x00000740
        /*017c*/ 	.word	0x000000ff
        /*0180*/ 	.word	0x00000050
        /*0184*/ 	.short	0x0100
        /*0186*/ 	.byte	0x07
	.zero		1


	//   ....[8]....
        /*0188*/ 	.word	0x00000750
        /*018c*/ 	.word	0x000000ff
        /*0190*/ 	.word	0x00000038
        /*0194*/ 	.short	0x0100
        /*0196*/ 	.byte	0x07
	.zero		1


	//   ....[9]....
        /*0198*/ 	.word	0x00000760
        /*019c*/ 	.word	0x000000ff
        /*01a0*/ 	.word	0x00000058
        /*01a4*/ 	.short	0x0100
        /*01a6*/ 	.byte	0x07
	.zero		1


	//   ....[10]....
        /*01a8*/ 	.word	0x00000770
        /*01ac*/ 	.word	0x000000ff
        /*01b0*/ 	.word	0x00000040
        /*01b4*/ 	.short	0x0100
        /*01b6*/ 	.byte	0x07
	.zero		1


	//   ....[11]....
        /*01b8*/ 	.word	0x00000780
        /*01bc*/ 	.word	0x000000ff
        /*01c0*/ 	.word	0x00000060
        /*01c4*/ 	.short	0x0100
        /*01c6*/ 	.byte	0x07
	.zero		1


	//   ....[12]....
        /*01c8*/ 	.word	0x00000790
        /*01cc*/ 	.word	0x000000ff
        /*01d0*/ 	.word	0x00000048
        /*01d4*/ 	.short	0x0100
        /*01d6*/ 	.byte	0x07
	.zero		1


	//   ....[13]....
        /*01d8*/ 	.word	0x000007a0
        /*01dc*/ 	.word	0x000000ff
        /*01e0*/ 	.word	0x00000068
        /*01e4*/ 	.short	0x0100
        /*01e6*/ 	.byte	0x07
	.zero		1


	//   ....[14]....
        /*01e8*/ 	.word	0x00000890
        /*01ec*/ 	.word	0x000000ff
        /*01f0*/ 	.word	0x00000070
        /*01f4*/ 	.short	0x0100
        /*01f6*/ 	.byte	0x05
	.zero		1


	//   ....[15]....
        /*01f8*/ 	.word	0x000008a0
        /*01fc*/ 	.word	0x000000ff
        /*0200*/ 	.word	0x00000078
        /*0204*/ 	.short	0x0100
        /*0206*/ 	.byte	0x05
	.zero		1


	//   ....[16]....
        /*0208*/ 	.word	0x000009e0
        /*020c*/ 	.word	0x000000ff
        /*0210*/ 	.word	0x00000080
        /*0214*/ 	.short	0x0100
        /*0216*/ 	.byte	0x05
	.zero		1


	//   ....[17]....
        /*0218*/ 	.word	0x000009f0
        /*021c*/ 	.word	0x000000ff
        /*0220*/ 	.word	0x00000090
        /*0224*/ 	.short	0x0100
        /*0226*/ 	.byte	0x05
	.zero		1


	//   ....[18]....
        /*0228*/ 	.word	0x00000a00
        /*022c*/ 	.word	0x000000ff
        /*0230*/ 	.word	0x00000088
        /*0234*/ 	.short	0x0100
        /*0236*/ 	.byte	0x05
	.zero		1


	//   ....[19]....
        /*0238*/ 	.word	0x00000a10
        /*023c*/ 	.word	0x000000ff
        /*0240*/ 	.word	0x00000098
        /*0244*/ 	.short	0x0100
        /*0246*/ 	.byte	0x05
	.zero		1


	//   ....[20]....
        /*0248*/ 	.word	0x00000b40
        /*024c*/ 	.word	0x000000ff
        /*0250*/ 	.word	0x000000a0
        /*0254*/ 	.short	0x0100
        /*0256*/ 	.byte	0x07
	.zero		1


	//   ....[21]....
        /*0258*/ 	.word	0x00000b50
        /*025c*/ 	.word	0x000000ff
        /*0260*/ 	.word	0x000000b0
        /*0264*/ 	.short	0x0100
        /*0266*/ 	.byte	0x07
	.zero		1


	//   ....[22]....
        /*0268*/ 	.word	0x00000b60
        /*026c*/ 	.word	0x000000ff
        /*0270*/ 	.word	0x000000a8
        /*0274*/ 	.short	0x0100
        /*0276*/ 	.byte	0x07
	.zero		1


	//   ....[23]....
        /*0278*/ 	.word	0x00000b70
        /*027c*/ 	.word	0x000000ff
        /*0280*/ 	.word	0x000000b8
        /*0284*/ 	.short	0x0100
        /*0286*/ 	.byte	0x07
	.zero		1


	//   ....[24]....
        /*0288*/ 	.word	0x00000c60
        /*028c*/ 	.word	0x000000ff
        /*0290*/ 	.word	0x000000c0
        /*0294*/ 	.short	0x0100
        /*0296*/ 	.byte	0x05
	.zero		1


	//   ....[25]....
        /*0298*/ 	.word	0x00000c70
        /*029c*/ 	.word	0x000000ff
        /*02a0*/ 	.word	0x000000d0
        /*02a4*/ 	.short	0x0100
        /*02a6*/ 	.byte	0x05
	.zero		1


	//   ....[26]....
        /*02a8*/ 	.word	0x00000c80
        /*02ac*/ 	.word	0x000000ff
        /*02b0*/ 	.word	0x000000c8
        /*02b4*/ 	.short	0x0100
        /*02b6*/ 	.byte	0x05
	.zero		1


	//   ....[27]....
        /*02b8*/ 	.word	0x00000c90
        /*02bc*/ 	.word	0x000000ff
        /*02c0*/ 	.word	0x000000d8
        /*02c4*/ 	.short	0x0100
        /*02c6*/ 	.byte	0x05
	.zero		1


	//   ....[28]....
        /*02c8*/ 	.word	0x00001560
        /*02cc*/ 	.word	0x00000003
        /*02d0*/ 	.word	0x000000d0
        /*02d4*/ 	.short	0x010a
        /*02d6*/ 	.byte	0xff
	.zero		1


	//   ....[29]....
        /*02d8*/ 	.word	0x00001590
        /*02dc*/ 	.word	0x00000003
        /*02e0*/ 	.word	0x000000c0
        /*02e4*/ 	.short	0x0101
        /*02e6*/ 	.byte	0xff
	.zero		1


	//   ....[30]....
        /*02e8*/ 	.word	0x00001660
        /*02ec*/ 	.word	0x000000ff
        /*02f0*/ 	.word	0x00000018
        /*02f4*/ 	.short	0x010a
        /*02f6*/ 	.byte	0x08
	.zero		1


	//   ....[31]....
        /*02f8*/ 	.word	0x00001710
        /*02fc*/ 	.word	0x000000ff
        /*0300*/ 	.word	0x00000018
        /*0304*/ 	.short	0x010a
        /*0306*/ 	.byte	0x21
	.zero		1


	//   ....[32]....
        /*0308*/ 	.word	0x00001860
        /*030c*/ 	.word	0x000000ff
        /*0310*/ 	.word	0x00000018
        /*0314*/ 	.short	0x010a
        /*0316*/ 	.byte	0x08
	.zero		1


	//   ....[33]....
        /*0318*/ 	.word	0x000019c0
        /*031c*/ 	.word	0x000000ff
        /*0320*/ 	.word	0x00000078
        /*0324*/ 	.short	0x0101
        /*0326*/ 	.byte	0x04
	.zero		1


	//   ....[34]....
        /*0328*/ 	.word	0x000019e0
        /*032c*/ 	.word	0x000000ff
        /*0330*/ 	.word	0x00000018
        /*0334*/ 	.short	0x010a
        /*0336*/ 	.byte	0x08
	.zero		1


	//   ....[35]....
        /*0338*/ 	.word	0x00001a70
        /*033c*/ 	.word	0x000000ff
        /*0340*/ 	.word	0x00000018
        /*0344*/ 	.short	0x010a
        /*0346*/ 	.byte	0x19
	.zero		1


	//   ....[36]....
        /*0348*/ 	.word	0x00001bc0
        /*034c*/ 	.word	0x000000ff
        /*0350*/ 	.word	0x00000018
        /*0354*/ 	.short	0x010a
        /*0356*/ 	.byte	0x08
	.zero		1


	//   ....[37]....
        /*0358*/ 	.word	0x00001d50
        /*035c*/ 	.word	0x00000002
        /*0360*/ 	.word	0x00000080
        /*0364*/ 	.short	0x010a
        /*0366*/ 	.byte	0xff
	.zero		1


	//   ....[38]....
        /*0368*/ 	.word	0x00001e10
        /*036c*/ 	.word	0x00000002
        /*0370*/ 	.word	0x00000000
        /*0374*/ 	.short	0x0101
        /*0376*/ 	.byte	0xff
	.zero		1


	//   ....[39]....
        /*0378*/ 	.word	0x00002370
        /*037c*/ 	.word	0x000000ff
        /*0380*/ 	.word	0x00000000
        /*0384*/ 	.short	0x010a
        /*0386*/ 	.byte	0x05
	.zero		1


	//   ....[40]....
        /*0388*/ 	.word	0x00002400
        /*038c*/ 	.word	0x000000ff
        /*0390*/ 	.word	0x00000000
        /*0394*/ 	.short	0x010a
        /*0396*/ 	.byte	0x05
	.zero		1


	//   ....[41]....
        /*0398*/ 	.word	0x000024a0
        /*039c*/ 	.word	0x00000000
        /*03a0*/ 	.word	0x00000000
        /*03a4*/ 	.short	0x010a
        /*03a6*/ 	.byte	0xff
	.zero		1


	//   ....[42]....
        /*03a8*/ 	.word	0x000025c0
        /*03ac*/ 	.word	0x00000000
        /*03b0*/ 	.word	0x000000c0
        /*03b4*/ 	.short	0x010a
        /*03b6*/ 	.byte	0xff
	.zero		1


	//   ....[43]....
        /*03b8*/ 	.word	0x00002620
        /*03bc*/ 	.word	0x00000004
        /*03c0*/ 	.word	0x00000000
        /*03c4*/ 	.short	0x0101
        /*03c6*/ 	.byte	0xff
	.zero		1


	//   ....[44]....
        /*03c8*/ 	.word	0x00002640
        /*03cc*/ 	.word	0x000000ff
        /*03d0*/ 	.word	0x00000090
        /*03d4*/ 	.short	0x010a
        /*03d6*/ 	.byte	0x05
	.zero		1


	//   ....[45]....
        /*03d8*/ 	.word	0x00002760
        /*03dc*/ 	.word	0x00000000
        /*03e0*/ 	.word	0x00000080
        /*03e4*/ 	.short	0x010a
        /*03e6*/ 	.byte	0xff
	.zero		1


	//   ....[46]....
        /*03e8*/ 	.word	0x00002870
        /*03ec*/ 	.word	0x00000000
        /*03f0*/ 	.word	0x00000000
        /*03f4*/ 	.short	0x0101
        /*03f6*/ 	.byte	0xff
	.zero		1


	//   ....[47]....
        /*03f8*/ 	.word	0x00002900
        /*03fc*/ 	.word	0x000000ff
        /*0400*/ 	.word	0x00000090
        /*0404*/ 	.short	0x0106
        /*0406*/ 	.byte	0x05
	.zero		1


	//   ....[48]....
        /*0408*/ 	.word	0x00002920
        /*040c*/ 	.word	0x000000ff
        /*0410*/ 	.word	0x00000090
        /*0414*/ 	.short	0x010a
        /*0416*/ 	.byte	0x05
	.zero		1


	//   ....[49]....
        /*0418*/ 	.word	0x000029b0
        /*041c*/ 	.word	0x000000ff
        /*0420*/ 	.word	0x00000090
        /*0424*/ 	.short	0x0106
        /*0426*/ 	.byte	0x04
	.zero		1


	//   ....[50]....
        /*0428*/ 	.word	0x000029f0
        /*042c*/ 	.word	0x00000000
        /*0430*/ 	.word	0x00000090
        /*0434*/ 	.short	0x010a
        /*0436*/ 	.byte	0xff
	.zero		1


	//   ....[51]....
        /*0438*/ 	.word	0x00002f20
        /*043c*/ 	.word	0x00000000
        /*0440*/ 	.word	0x00000080
        /*0444*/ 	.short	0x010a
        /*0446*/ 	.byte	0xff
	.zero		1


	//   ....[52]....
        /*0448*/ 	.word	0x00003030
        /*044c*/ 	.word	0x00000003
        /*0450*/ 	.word	0x00000000
        /*0454*/ 	.short	0x0101
        /*0456*/ 	.byte	0xff
	.zero		1


	//   ....[53]....
        /*0458*/ 	.word	0x00003040
        /*045c*/ 	.word	0x000000ff
        /*0460*/ 	.word	0x00000000
        /*0464*/ 	.short	0x010a
        /*0466*/ 	.byte	0x06
	.zero		1


	//   ....[54]....
        /*0468*/ 	.word	0x00003060
        /*046c*/ 	.word	0x000000ff
        /*0470*/ 	.word	0x000000b0
        /*0474*/ 	.short	0x010a
        /*0476*/ 	.byte	0x07
	.zero		1


	//   ....[55]....
        /*0478*/ 	.word	0x00003130
        /*047c*/ 	.word	0x000000ff
        /*0480*/ 	.word	0x00000000
        /*0484*/ 	.short	0x010a
        /*0486*/ 	.byte	0x06
	.zero		1


	//   ....[56]....
        /*0488*/ 	.word	0x00003260
        /*048c*/ 	.word	0x000000ff
        /*0490*/ 	.word	0x00000000
        /*0494*/ 	.short	0x010a
        /*0496*/ 	.byte	0x1a
	.zero		1


	//   ....[57]....
        /*0498*/ 	.word	0x00003500
        /*049c*/ 	.word	0x000000ff
        /*04a0*/ 	.word	0x00000000
        /*04a4*/ 	.short	0x010a
        /*04a6*/ 	.byte	0x06
	.zero		1


	//   ....[58]....
        /*04a8*/ 	.word	0x00003590
        /*04ac*/ 	.word	0x000000ff
        /*04b0*/ 	.word	0x00000000
        /*04b4*/ 	.short	0x010a
        /*04b6*/ 	.byte	0x07
	.zero		1


	//   ....[59]....
        /*04b8*/ 	.word	0x00003a10
        /*04bc*/ 	.word	0x00000000
        /*04c0*/ 	.word	0x00000080
        /*04c4*/ 	.short	0x010a
        /*04c6*/ 	.byte	0xff
	.zero		1


	//   ....[60]....
        /*04c8*/ 	.word	0x00003ad0
        /*04cc*/ 	.word	0x00000000
        /*04d0*/ 	.word	0x00000000
        /*04d4*/ 	.short	0x0101
        /*04d6*/ 	.byte	0xff
	.zero		1


	//   ....[61]....
        /*04d8*/ 	.word	0x00003df0
        /*04dc*/ 	.word	0x000000ff
        /*04e0*/ 	.word	0x00000078
        /*04e4*/ 	.short	0x010a
        /*04e6*/ 	.byte	0x07
	.zero		1


	//   ....[62]....
        /*04e8*/ 	.word	0x00003fe0
        /*04ec*/ 	.word	0x000000ff
        /*04f0*/ 	.word	0x00000050
        /*04f4*/ 	.short	0x010a
        /*04f6*/ 	.byte	0x07
	.zero		1


	//   ....[63]....
        /*04f8*/ 	.word	0x00004150
        /*04fc*/ 	.word	0x000000ff
        /*0500*/ 	.word	0x00000030
        /*0504*/ 	.short	0x010b
        /*0506*/ 	.byte	0x07
	.zero		1


	//   ....[64]....
        /*0508*/ 	.word	0x00004160
        /*050c*/ 	.word	0x000000ff
        /*0510*/ 	.word	0x00000000
        /*0514*/ 	.short	0x0101
        /*0516*/ 	.byte	0x08
	.zero		1


	//   ....[65]....
        /*0518*/ 	.word	0x00004180
        /*051c*/ 	.word	0x000000ff
        /*0520*/ 	.word	0x00000058
        /*0524*/ 	.short	0x010a
        /*0526*/ 	.byte	0x07
	.zero		1


	//   ....[66]....
        /*0528*/ 	.word	0x000042e0
        /*052c*/ 	.word	0x000000ff
        /*0530*/ 	.word	0x00000038
        /*0534*/ 	.short	0x010b
        /*0536*/ 	.byte	0x07
	.zero		1


	//   ....[67]....
        /*0538*/ 	.word	0x000042f0
        /*053c*/ 	.word	0x000000ff
        /*0540*/ 	.word	0x00000000
        /*0544*/ 	.short	0x0101
        /*0546*/ 	.byte	0x08
	.zero		1


	//   ....[68]....
        /*0548*/ 	.word	0x00004300
        /*054c*/ 	.word	0x000000ff
        /*0550*/ 	.word	0x00000060
        /*0554*/ 	.short	0x010a
        /*0556*/ 	.byte	0x07
	.zero		1


	//   ....[69]....
        /*0558*/ 	.word	0x000044a0
        /*055c*/ 	.word	0x000000ff
        /*0560*/ 	.word	0x00000040
        /*0564*/ 	.short	0x010b
        /*0566*/ 	.byte	0x07
	.zero		1


	//   ....[70]....
        /*0568*/ 	.word	0x00004510
        /*056c*/ 	.word	0x000000ff
        /*0570*/ 	.word	0x00000000
        /*0574*/ 	.short	0x0101
        /*0576*/ 	.byte	0x08
	.zero		1


	//   ....[71]....
        /*0578*/ 	.word	0x00004540
        /*057c*/ 	.word	0x000000ff
        /*0580*/ 	.word	0x00000068
        /*0584*/ 	.short	0x010a
        /*0586*/ 	.byte	0x07
	.zero		1


	//   ....[72]....
        /*0588*/ 	.word	0x00004750
        /*058c*/ 	.word	0x000000ff
        /*0590*/ 	.word	0x00000048
        /*0594*/ 	.short	0x010b
        /*0596*/ 	.byte	0x07
	.zero		1


	//   ....[73]....
        /*0598*/ 	.word	0x00004770
        /*059c*/ 	.word	0x000000ff
        /*05a0*/ 	.word	0x00000000
        /*05a4*/ 	.short	0x0101
        /*05a6*/ 	.byte	0x0d
	.zero		1


	//   ....[74]....
        /*05a8*/ 	.word	0x000047a0
        /*05ac*/ 	.word	0x000000ff
        /*05b0*/ 	.word	0x00000050
        /*05b4*/ 	.short	0x010a
        /*05b6*/ 	.byte	0x07
	.zero		1


	//   ....[75]....
        /*05b8*/ 	.word	0x000047c0
        /*05bc*/ 	.word	0x000000ff
        /*05c0*/ 	.word	0x00000058
        /*05c4*/ 	.short	0x010a
        /*05c6*/ 	.byte	0x07
	.zero		1


	//   ....[76]....
        /*05c8*/ 	.word	0x000047e0
        /*05cc*/ 	.word	0x000000ff
        /*05d0*/ 	.word	0x00000060
        /*05d4*/ 	.short	0x010a
        /*05d6*/ 	.byte	0x07
	.zero		1


	//   ....[77]....
        /*05d8*/ 	.word	0x00004820
        /*05dc*/ 	.word	0x00000000
        /*05e0*/ 	.word	0x00000068
        /*05e4*/ 	.short	0x010a
        /*05e6*/ 	.byte	0xff
	.zero		1


	//   ....[78]....
        /*05e8*/ 	.word	0x00004b50
        /*05ec*/ 	.word	0x00000000
        /*05f0*/ 	.word	0x00000080
        /*05f4*/ 	.short	0x010a
        /*05f6*/ 	.byte	0xff
	.zero		1


	//   ....[79]....
        /*05f8*/ 	.word	0x00004c60
        /*05fc*/ 	.word	0x00000000
        /*0600*/ 	.word	0x00000000
        /*0604*/ 	.short	0x0101
        /*0606*/ 	.byte	0xff
	.zero		1


	//   ....[80]....
        /*0608*/ 	.word	0x000056c0
        /*060c*/ 	.word	0x00000003
        /*0610*/ 	.word	0x00000030
        /*0614*/ 	.short	0x010a
        /*0616*/ 	.byte	0xff
	.zero		1


	//   ....[81]....
        /*0618*/ 	.word	0x00005700
        /*061c*/ 	.word	0x000000c1
        /*0620*/ 	.word	0x000000a0
        /*0624*/ 	.short	0x010a
        /*0626*/ 	.byte	0xff
	.zero		1


	//   ....[82]....
        /*0628*/ 	.word	0x00005830
        /*062c*/ 	.word	0x00000003
        /*0630*/ 	.word	0x00000030
        /*0634*/ 	.short	0x010a
        /*0636*/ 	.byte	0xff
	.zero		1


	//   ....[83]....
        /*0638*/ 	.word	0x00005990
        /*063c*/ 	.word	0x00000000
        /*0640*/ 	.word	0x00000000
        /*0644*/ 	.short	0x0101
        /*0646*/ 	.byte	0xff
	.zero		1


	//   ....[84]....
        /*0648*/ 	.word	0x000059f0
        /*064c*/ 	.word	0x000000c1
        /*0650*/ 	.word	0x000000a0
        /*0654*/ 	.short	0x010a
        /*0656*/ 	.byte	0xff
	.zero		1


	//   ....[85]....
        /*0658*/ 	.word	0x00006da0
        /*065c*/ 	.word	0x000000cc
        /*0660*/ 	.word	0x00000030
        /*0664*/ 	.short	0x010a
        /*0666*/ 	.byte	0xff
	.zero		1


	//   ....[86]....
        /*0668*/ 	.word	0x00006e70
        /*066c*/ 	.word	0x000000cc
        /*0670*/ 	.word	0x00000030
        /*0674*/ 	.short	0x010a
        /*0676*/ 	.byte	0xff
	.zero		1


	//   ....[87]....
        /*0678*/ 	.word	0x00006fb0
        /*067c*/ 	.word	0x00000003
        /*0680*/ 	.word	0x00000000
        /*0684*/ 	.short	0x0101
        /*0686*/ 	.byte	0xff
	.zero		1


	//   ....[88]....
        /*0688*/ 	.word	0x00008350
        /*068c*/ 	.word	0x00000000
        /*0690*/ 	.word	0x00000030
        /*0694*/ 	.short	0x010a
        /*0696*/ 	.byte	0xff
	.zero		1


	//   ....[89]....
        /*0698*/ 	.word	0x00008420
        /*069c*/ 	.word	0x00000000
        /*06a0*/ 	.word	0x00000030
        /*06a4*/ 	.short	0x010a
        /*06a6*/ 	.byte	0xff
	.zero		1


	//   ....[90]....
        /*06a8*/ 	.word	0x00008580
        /*06ac*/ 	.word	0x00000000
        /*06b0*/ 	.word	0x00000000
        /*06b4*/ 	.short	0x0101
        /*06b6*/ 	.byte	0xff
	.zero		1


	//   ....[91]....
        /*06b8*/ 	.word	0x00009930
        /*06bc*/ 	.word	0x00000000
        /*06c0*/ 	.word	0x00000030
        /*06c4*/ 	.short	0x010a
        /*06c6*/ 	.byte	0xff
	.zero		1


	//   ....[92]....
        /*06c8*/ 	.word	0x00009a00
        /*06cc*/ 	.word	0x00000000
        /*06d0*/ 	.word	0x00000030
        /*06d4*/ 	.short	0x010a
        /*06d6*/ 	.byte	0xff
	.zero		1


	//   ....[93]....
        /*06d8*/ 	.word	0x00009b60
        /*06dc*/ 	.word	0x00000000
        /*06e0*/ 	.word	0x00000000
        /*06e4*/ 	.short	0x0101
        /*06e6*/ 	.byte	0xff
	.zero		1


	//   ....[94]....
        /*06e8*/ 	.word	0x0000a050
        /*06ec*/ 	.word	0x000000ff
        /*06f0*/ 	.word	0x00000000
        /*06f4*/ 	.short	0x0101
        /*06f6*/ 	.byte	0x05
	.zero		1


	//   ....[95]....
        /*06f8*/ 	.word	0x0000afd0
        /*06fc*/ 	.word	0x00000003
        /*0700*/ 	.word	0x000000d0
        /*0704*/ 	.short	0x010a
        /*0706*/ 	.byte	0xff
	.zero		1


	//   ....[96]....
        /*0708*/ 	.word	0x0000b030
        /*070c*/ 	.word	0x00000002
        /*0710*/ 	.word	0x00000018
        /*0714*/ 	.short	0x010a
        /*0716*/ 	.byte	0xff
	.zero		1


	//   ....[97]....
        /*0718*/ 	.word	0x0000b090
        /*071c*/ 	.word	0x00000002
        /*0720*/ 	.word	0x00000018
        /*0724*/ 	.short	0x010a
        /*0726*/ 	.byte	0xff
	.zero		1


	//   ....[98]....
        /*0728*/ 	.word	0x0000b0e0
        /*072c*/ 	.word	0x00000002
        /*0730*/ 	.word	0x00000080
        /*0734*/ 	.short	0x010a
        /*0736*/ 	.byte	0xff
	.zero		1


	//   ....[99]....
        /*0738*/ 	.word	0x0000b140
        /*073c*/ 	.word	0x00000000
        /*0740*/ 	.word	0x00000000
        /*0744*/ 	.short	0x010a
        /*0746*/ 	.byte	0xff
	.zero		1


	//   ....[100]....
        /*0748*/ 	.word	0x0000b1a0
        /*074c*/ 	.word	0x00000000
        /*0750*/ 	.word	0x00000000
        /*0754*/ 	.short	0x010a
        /*0756*/ 	.byte	0xff
	.zero		1


	//   ....[101]....
        /*0758*/ 	.word	0x0000b1f0
        /*075c*/ 	.word	0x00000000
        /*0760*/ 	.word	0x000000c0
        /*0764*/ 	.short	0x010a
        /*0766*/ 	.byte	0xff
	.zero		1


	//   ....[102]....
        /*0768*/ 	.word	0x0000b250
        /*076c*/ 	.word	0x00000000
        /*0770*/ 	.word	0x00000090
        /*0774*/ 	.short	0x010a
        /*0776*/ 	.byte	0xff
	.zero		1


	//   ....[103]....
        /*0778*/ 	.word	0x0000b2a0
        /*077c*/ 	.word	0x00000000
        /*0780*/ 	.word	0x00000080
        /*0784*/ 	.short	0x010a
        /*0786*/ 	.byte	0xff
	.zero		1


	//   ....[104]....
        /*0788*/ 	.word	0x0000b300
        /*078c*/ 	.word	0x00000000
        /*0790*/ 	.word	0x00000090
        /*0794*/ 	.short	0x010a
        /*0796*/ 	.byte	0xff
	.zero		1


	//   ....[105]....
        /*0798*/ 	.word	0x0000b350
        /*079c*/ 	.word	0x00000000
        /*07a0*/ 	.word	0x00000080
        /*07a4*/ 	.short	0x010a
        /*07a6*/ 	.byte	0xff
	.zero		1


	//   ....[106]....
        /*07a8*/ 	.word	0x0000b3b0
        /*07ac*/ 	.word	0x00000003
        /*07b0*/ 	.word	0x000000b0
        /*07b4*/ 	.short	0x010a
        /*07b6*/ 	.byte	0xff
	.zero		1


	//   ....[107]....
        /*07b8*/ 	.word	0x0000b410
        /*07bc*/ 	.word	0x00000000
        /*07c0*/ 	.word	0x00000000
        /*07c4*/ 	.short	0x010a
        /*07c6*/ 	.byte	0xff
	.zero		1


	//   ....[108]....
        /*07c8*/ 	.word	0x0000b470
        /*07cc*/ 	.word	0x00000000
        /*07d0*/ 	.word	0x00000000
        /*07d4*/ 	.short	0x010a
        /*07d6*/ 	.byte	0xff
	.zero		1


	//   ....[109]....
        /*07d8*/ 	.word	0x0000b4d0
        /*07dc*/ 	.word	0x00000000
        /*07e0*/ 	.word	0x00000000
        /*07e4*/ 	.short	0x010a
        /*07e6*/ 	.byte	0xff
	.zero		1


	//   ....[110]....
        /*07e8*/ 	.word	0x0000b520
        /*07ec*/ 	.word	0x00000000
        /*07f0*/ 	.word	0x00000080
        /*07f4*/ 	.short	0x010a
        /*07f6*/ 	.byte	0xff
	.zero		1


	//   ....[111]....
        /*07f8*/ 	.word	0x0000b580
        /*07fc*/ 	.word	0x00000000
        /*0800*/ 	.word	0x00000078
        /*0804*/ 	.short	0x010a
        /*0806*/ 	.byte	0xff
	.zero		1


	//   ....[112]....
        /*0808*/ 	.word	0x0000b5e0
        /*080c*/ 	.word	0x00000003
        /*0810*/ 	.word	0x00000050
        /*0814*/ 	.short	0x010a
        /*0816*/ 	.byte	0xff
	.zero		1


	//   ....[113]....
        /*0818*/ 	.word	0x0000b640
        /*081c*/ 	.word	0x00000003
        /*0820*/ 	.word	0x00000058
        /*0824*/ 	.short	0x010a
        /*0826*/ 	.byte	0xff
	.zero		1


	//   ....[114]....
        /*0828*/ 	.word	0x0000b6a0
        /*082c*/ 	.word	0x00000003
        /*0830*/ 	.word	0x00000060
        /*0834*/ 	.short	0x010a
        /*0836*/ 	.byte	0xff
	.zero		1


	//   ....[115]....
        /*0838*/ 	.word	0x0000b700
        /*083c*/ 	.word	0x00000003
        /*0840*/ 	.word	0x00000068
        /*0844*/ 	.short	0x010a
        /*0846*/ 	.byte	0xff
	.zero		1


	//   ....[116]....
        /*0848*/ 	.word	0x0000b760
        /*084c*/ 	.word	0x00000000
        /*0850*/ 	.word	0x00000050
        /*0854*/ 	.short	0x010a
        /*0856*/ 	.byte	0xff
	.zero		1


	//   ....[117]....
        /*0858*/ 	.word	0x0000b7c0
        /*085c*/ 	.word	0x00000000
        /*0860*/ 	.word	0x00000058
        /*0864*/ 	.short	0x010a
        /*0866*/ 	.byte	0xff
	.zero		1


	//   ....[118]....
        /*0868*/ 	.word	0x0000b820
        /*086c*/ 	.word	0x00000000
        /*0870*/ 	.word	0x00000060
        /*0874*/ 	.short	0x010a
        /*0876*/ 	.byte	0xff
	.zero		1


	//   ....[119]....
        /*0878*/ 	.word	0x0000b870
        /*087c*/ 	.word	0x00000000
        /*0880*/ 	.word	0x00000080
        /*0884*/ 	.short	0x010a
        /*0886*/ 	.byte	0xff
	.zero		1


	//   ....[120]....
        /*0888*/ 	.word	0x0000b8c0
        /*088c*/ 	.word	0x00000003
        /*0890*/ 	.word	0x00000030
        /*0894*/ 	.short	0x010a
        /*0896*/ 	.byte	0xff
	.zero		1


	//   ....[121]....
        /*0898*/ 	.word	0x0000b910
        /*089c*/ 	.word	0x000000c1
        /*08a0*/ 	.word	0x000000a0
        /*08a4*/ 	.short	0x010a
        /*08a6*/ 	.byte	0xff
	.zero		1


	//   ....[122]....
        /*08a8*/ 	.word	0x0000b960
        /*08ac*/ 	.word	0x000000cc
        /*08b0*/ 	.word	0x00000030
        /*08b4*/ 	.short	0x010a
        /*08b6*/ 	.byte	0xff
	.zero		1


	//   ....[123]....
        /*08b8*/ 	.word	0x0000b9b0
        /*08bc*/ 	.word	0x00000000
        /*08c0*/ 	.word	0x00000030
        /*08c4*/ 	.short	0x010a
        /*08c6*/ 	.byte	0xff
	.zero		1


	//   ....[124]....
        /*08c8*/ 	.word	0x0000ba00
        /*08cc*/ 	.word	0x00000000
        /*08d0*/ 	.word	0x00000030
        /*08d4*/ 	.short	0x010a
        /*08d6*/ 	.byte	0xff
	.zero		1


	//----- nvinfo : EIATTR_NUM_MBARRIERS
	.align		4
.L_48:
        /*08d8*/ 	.byte	0x03, 0x38
        /*08da*/ 	.short	0x001c


	//----- nvinfo : EIATTR_EXIT_INSTR_OFFSETS
	.align		4
        /*08dc*/ 	.byte	0x04, 0x1c
        /*08de*/ 	.short	(.L_50 - .L_49)


	//   ....[0]....
.L_49:
        /*08e0*/ 	.word	0x000024d0


	//   ....[1]....
        /*08e4*/ 	.word	0x000029c0


	//   ....[2]....
        /*08e8*/ 	.word	0x00002a20


	//   ....[3]....
        /*08ec*/ 	.word	0x000037f0


	//   ....[4]....
        /*08f0*/ 	.word	0x00004850


	//   ....[5]....
        /*08f4*/ 	.word	0x00004890


	//   ....[6]....
        /*08f8*/ 	.word	0x0000afc0


	//----- nvinfo : EIATTR_MAX_THREADS
	.align		4
.L_50:
        /*08fc*/ 	.byte	0x04, 0x05
        /*08fe*/ 	.short	(.L_52 - .L_51)
.L_51:
        /*0900*/ 	.word	0x00000100
        /*0904*/ 	.word	0x00000001
        /*0908*/ 	.word	0x00000001


	//----- nvinfo : EIATTR_CRS_STACK_SIZE
	.align		4
.L_52:
        /*090c*/ 	.byte	0x04, 0x1e
        /*090e*/ 	.short	(.L_54 - .L_53)
.L_53:
        /*0910*/ 	.word	0x00000000


	//----- nvinfo : EIATTR_CBANK_PARAM_SIZE
	.align		4
.L_54:
        /*0914*/ 	.byte	0x03, 0x19
        /*0916*/ 	.short	0x0800


	//----- nvinfo : EIATTR_PARAM_CBANK
	.align		4
        /*0918*/ 	.byte	0x04, 0x0a
        /*091a*/ 	.short	(.L_56 - .L_55)
	.align		4
.L_55:
        /*091c*/ 	.word	index@(.nv.constant0._ZN7cutlass13device_kernelINS_4gemm6kernel13GemmUniversalIN4cute5tupleIJiiiiEEENS1_10collective13CollectiveMmaINS1_35MainloopSm100TmaUmmaWarpSpecializedILi3ELi2ELi2ENS5_IJNS4_1CILi1EEESB_SB_EEEEENS5_IJNSA_ILi128EEENSA_ILi256EEESE_EEENS_12float_e4m3_tENS5_IJSB_llEEESH_SI_NS4_8TiledMMAINS4_8MMA_AtomIJNS4_10MMA_TraitsINS4_19SM100_MMA_F8F6F4_SSEJSH_SH_fSE_SF_NS4_17integral_constantINS4_4UMMA5MajorELSP_1EEESQ_NSN_INSO_7ScaleInELSR_0EEESS_EEEEEENS4_6LayoutISC_NS5_IJNSA_ILi0EEESW_SW_EEEEENS5_IJNS4_10UnderscoreESZ_SZ_EEEEENS4_13SM90_TMA_LOADENS4_14ComposedLayoutINS4_7SwizzleILi3ELi4ELi3EEENS4_18smem_ptr_flag_bitsILi8EEENSV_INS5_IJSE_NSA_ILi8EEEEEENS5_IJSB_SE_EEEEEEEvNS4_8identityES12_S1C_vS1D_EENS_8epilogue10collective18CollectiveEpilogueINS1F_23Sm100TmaWarpSpecializedILi4ELi2ELi64ELb0ELb0EEEJSG_NS5_IJNSV_ISE_SB_EENSV_INSA_ILi64EEESB_EEEEESH_NS5_IJlSB_lEEESH_S1O_NS1F_6fusion15FusionCallbacksIS1J_NS1P_17LinearCombinationISH_fSH_fLNS_15FloatRoundStyleE2EEESG_S1N_JEEENS4_5SM1004TMEM4LOAD26SM100_TMEM_LOAD_32dp32b64xES12_NS13_INS14_ILi2ELi4ELi3EEES17_NSV_INS5_IJS18_S1L_EEENS5_IJS1L_SB_EEEEEEENS4_39AutoVectorizingCopyWithAssumedAlignmentILi128EEENS4_14SM90_TMA_STOREES23_S25_S25_EEEvvEEEEvNT_6ParamsE)
        /*0920*/ 	.short	0x0380
        /*0922*/ 	.short	0x0800


	//----- nvinfo : EIATTR_SW_WAR
	.align		4
.L_56:
        /*0924*/ 	.byte	0x04, 0x36
        /*0926*/ 	.short	(.L_58 - .L_57)
.L_57:
        /*0928*/ 	.word	0x00000008
.L_58:


//--------------------- .nv.callgraph             --------------------------
	.section	.nv.callgraph,"",@"SHT_CUDA_CALLGRAPH"
	.align	4
	.sectionentsize	8
	.align		4
        /*0000*/ 	.word	0x00000000
	.align		4
        /*0004*/ 	.word	0xffffffff
	.align		4
        /*0008*/ 	.word	index@(_ZN7cutlass13device_kernelINS_4gemm6kernel13GemmUniversalIN4cute5tupleIJiiiiEEENS1_10collective13CollectiveMmaINS1_35MainloopSm100TmaUmmaWarpSpecializedILi3ELi2ELi2ENS5_IJNS4_1CILi1EEESB_SB_EEEEENS5_IJNSA_ILi128EEENSA_ILi256EEESE_EEENS_12float_e4m3_tENS5_IJSB_llEEESH_SI_NS4_8TiledMMAINS4_8MMA_AtomIJNS4_10MMA_TraitsINS4_19SM100_MMA_F8F6F4_SSEJSH_SH_fSE_SF_NS4_17integral_constantINS4_4UMMA5MajorELSP_1EEESQ_NSN_INSO_7ScaleInELSR_0EEESS_EEEEEENS4_6LayoutISC_NS5_IJNSA_ILi0EEESW_SW_EEEEENS5_IJNS4_10UnderscoreESZ_SZ_EEEEENS4_13SM90_TMA_LOADENS4_14ComposedLayoutINS4_7SwizzleILi3ELi4ELi3EEENS4_18smem_ptr_flag_bitsILi8EEENSV_INS5_IJSE_NSA_ILi8EEEEEENS5_IJSB_SE_EEEEEEEvNS4_8identityES12_S1C_vS1D_EENS_8epilogue10collective18CollectiveEpilogueINS1F_23Sm100TmaWarpSpecializedILi4ELi2ELi64ELb0ELb0EEEJSG_NS5_IJNSV_ISE_SB_EENSV_INSA_ILi64EEESB_EEEEESH_NS5_IJlSB_lEEESH_S1O_NS1F_6fusion15FusionCallbacksIS1J_NS1P_17LinearCombinationISH_fSH_fLNS_15FloatRoundStyleE2EEESG_S1N_JEEENS4_5SM1004TMEM4LOAD26SM100_TMEM_LOAD_32dp32b64xES12_NS13_INS14_ILi2ELi4ELi3EEES17_NSV_INS5_IJS18_S1L_EEENS5_IJS1L_SB_EEEEEEENS4_39AutoVectorizingCopyWithAssumedAlignmentILi128EEENS4_14SM90_TMA_STOREES23_S25_S25_EEEvvEEEEvNT_6ParamsE)
	.align		4
        /*000c*/ 	.word	index@(__assertfail)
	.align		4
        /*0010*/ 	.word	0x00000000
	.align		4
        /*0014*/ 	.word	0xfffffffe
	.align		4
        /*0018*/ 	.word	0x00000000
	.align		4
        /*001c*/ 	.word	0xfffffffd
	.align		4
        /*0020*/ 	.word	0x00000000
	.align		4
        /*0024*/ 	.word	0xfffffffc


//--------------------- .nv.constant4             --------------------------
	.section	.nv.constant4,"a",@progbits
	.align	8
	.align		8
.nv.constant4:
        /*0000*/ 	.dword	__assertfail
	.align		8
        /*0008*/ 	.dword	__unnamed_1
	.align		8
        /*0010*/ 	.dword	__unnamed_2
	.align		8
        /*0018*/ 	.dword	__unnamed_3
	.align		8
        /*0020*/ 	.dword	_ZN40_INTERNAL_7611e0de_4_k_cu_f5fd5a52_267494cuda3std3__45__cpo5beginE
	.align		8
        /*0028*/ 	.dword	_ZN40_INTERNAL_7611e0de_4_k_cu_f5fd5a52_267494cuda3std3__45__cpo3endE
	.align		8
        /*0030*/ 	.dword	_ZN40_INTERNAL_7611e0de_4_k_cu_f5fd5a52_267494cuda3std3__45__cpo6cbeginE
	.align		8
        /*0038*/ 	.dword	_ZN40_INTERNAL_7611e0de_4_k_cu_f5fd5a52_267494cuda3std3__45__cpo4cendE
	.align		8
        /*0040*/ 	.dword	_ZN40_INTERNAL_7611e0de_4_k_cu_f5fd5a52_267494cuda3std3__442_GLOBAL__N__7611e0de_4_k_cu_f5fd5a52_267496ignoreE
	.align		8
        /*0048*/ 	.dword	_ZN40_INTERNAL_7611e0de_4_k_cu_f5fd5a52_267494cuda3std3__419piecewise_constructE
	.align		8
        /*0050*/ 	.dword	_ZN40_INTERNAL_7611e0de_4_k_cu_f5fd5a52_267494cuda3std3__48in_placeE
	.align		8
        /*0058*/ 	.dword	_ZN40_INTERNAL_7611e0de_4_k_cu_f5fd5a52_267494cuda3std6ranges3__45__cpo4swapE
	.align		8
        /*0060*/ 	.dword	_ZN40_INTERNAL_7611e0de_4_k_cu_f5fd5a52_267494cuda3std6ranges3__45__cpo9iter_moveE
	.align		8
        /*0068*/ 	.dword	_ZN40_INTERNAL_7611e0de_4_k_cu_f5fd5a52_267494cute7productE
	.align		8
        /*0070*/ 	.dword	_ZN40_INTERNAL_7611e0de_4_k_cu_f5fd5a52_267494cute1_E
	.align		8
        /*0078*/ 	.dword	$str$25
	.align		8
        /*0080*/ 	.dword	$str$26
	.align		8
        /*0088*/ 	.dword	$str$27
	.align		8
        /*0090*/ 	.dword	$str$28


//--------------------- .text._ZN7cutlass13device_kernelINS_4gemm6kernel13GemmUniversalIN4cute5tupleIJiiiiEEENS1_10collective13CollectiveMmaINS1_35MainloopSm100TmaUmmaWarpSpecializedILi3ELi2ELi2ENS5_IJNS4_1CILi1EEESB_SB_EEEEENS5_IJNSA_ILi128EEENSA_ILi256EEESE_EEENS_12float_e4m3_tENS5_IJSB_llEEESH_SI_NS4_8TiledMMAINS4_8MMA_AtomIJNS4_10MMA_TraitsINS4_19SM100_MMA_F8F6F4_SSEJSH_SH_fSE_SF_NS4_17integral_constantINS4_4UMMA5MajorELSP_1EEESQ_NSN_INSO_7ScaleInELSR_0EEESS_EEEEEENS4_6LayoutISC_NS5_IJNSA_ILi0EEESW_SW_EEEEENS5_IJNS4_10UnderscoreESZ_SZ_EEEEENS4_13SM90_TMA_LOADENS4_14ComposedLayoutINS4_7SwizzleILi3ELi4ELi3EEENS4_18smem_ptr_flag_bitsILi8EEENSV_INS5_IJSE_NSA_ILi8EEEEEENS5_IJSB_SE_EEEEEEEvNS4_8identityES12_S1C_vS1D_EENS_8epilogue10collective18CollectiveEpilogueINS1F_23Sm100TmaWarpSpecializedILi4ELi2ELi64ELb0ELb0EEEJSG_NS5_IJNSV_ISE_SB_EENSV_INSA_ILi64EEESB_EEEEESH_NS5_IJlSB_lEEESH_S1O_NS1F_6fusion15FusionCallbacksIS1J_NS1P_17LinearCombinationISH_fSH_fLNS_15FloatRoundStyleE2EEESG_S1N_JEEENS4_5SM1004TMEM4LOAD26SM100_TMEM_LOAD_32dp32b64xES12_NS13_INS14_ILi2ELi4ELi3EEES17_NSV_INS5_IJS18_S1L_EEENS5_IJS1L_SB_EEEEEEENS4_39AutoVectorizingCopyWithAssumedAlignmentILi128EEENS4_14SM90_TMA_STOREES23_S25_S25_EEEvvEEEEvNT_6ParamsE --------------------------
	.section	.text._ZN7cutlass13device_kernelINS_4gemm6kernel13GemmUniversalIN4cute5tupleIJiiiiEEENS1_10collective13CollectiveMmaINS1_35MainloopSm100TmaUmmaWarpSpecializedILi3ELi2ELi2ENS5_IJNS4_1CILi1EEESB_SB_EEEEENS5_IJNSA_ILi128EEENSA_ILi256EEESE_EEENS_12float_e4m3_tENS5_IJSB_llEEESH_SI_NS4_8TiledMMAINS4_8MMA_AtomIJNS4_10MMA_TraitsINS4_19SM100_MMA_F8F6F4_SSEJSH_SH_fSE_SF_NS4_17integral_constantINS4_4UMMA5MajorELSP_1EEESQ_NSN_INSO_7ScaleInELSR_0EEESS_EEEEEENS4_6LayoutISC_NS5_IJNSA_ILi0EEESW_SW_EEEEENS5_IJNS4_10UnderscoreESZ_SZ_EEEEENS4_13SM90_TMA_LOADENS4_14ComposedLayoutINS4_7SwizzleILi3ELi4ELi3EEENS4_18smem_ptr_flag_bitsILi8EEENSV_INS5_IJSE_NSA_ILi8EEEEEENS5_IJSB_SE_EEEEEEEvNS4_8identityES12_S1C_vS1D_EENS_8epilogue10collective18CollectiveEpilogueINS1F_23Sm100TmaWarpSpecializedILi4ELi2ELi64ELb0ELb0EEEJSG_NS5_IJNSV_ISE_SB_EENSV_INSA_ILi64EEESB_EEEEESH_NS5_IJlSB_lEEESH_S1O_NS1F_6fusion15FusionCallbacksIS1J_NS1P_17LinearCombinationISH_fSH_fLNS_15FloatRoundStyleE2EEESG_S1N_JEEENS4_5SM1004TMEM4LOAD26SM100_TMEM_LOAD_32dp32b64xES12_NS13_INS14_ILi2ELi4ELi3EEES17_NSV_INS5_IJS18_S1L_EEENS5_IJS1L_SB_EEEEEEENS4_39AutoVectorizingCopyWithAssumedAlignmentILi128EEENS4_14SM90_TMA_STOREES23_S25_S25_EEEvvEEEEvNT_6ParamsE,"ax",@progbits
	.align	128
.text._ZN7cutlass13device_kernelINS_4gemm6kernel13GemmUniversalIN4cute5tupleIJiiiiEEENS1_10collective13CollectiveMmaINS1_35MainloopSm100TmaUmmaWarpSpecializedILi3ELi2ELi2ENS5_IJNS4_1CILi1EEESB_SB_EEEEENS5_IJNSA_ILi128EEENSA_ILi256EEESE_EEENS_12float_e4m3_tENS5_IJSB_llEEESH_SI_NS4_8TiledMMAINS4_8MMA_AtomIJNS4_10MMA_TraitsINS4_19SM100_MMA_F8F6F4_SSEJSH_SH_fSE_SF_NS4_17integral_constantINS4_4UMMA5MajorELSP_1EEESQ_NSN_INSO_7ScaleInELSR_0EEESS_EEEEEENS4_6LayoutISC_NS5_IJNSA_ILi0EEESW_SW_EEEEENS5_IJNS4_10UnderscoreESZ_SZ_EEEEENS4_13SM90_TMA_LOADENS4_14ComposedLayoutINS4_7SwizzleILi3ELi4ELi3EEENS4_18smem_ptr_flag_bitsILi8EEENSV_INS5_IJSE_NSA_ILi8EEEEEENS5_IJSB_SE_EEEEEEEvNS4_8identityES12_S1C_vS1D_EENS_8epilogue10collective18CollectiveEpilogueINS1F_23Sm100TmaWarpSpecializedILi4ELi2ELi64ELb0ELb0EEEJSG_NS5_IJNSV_ISE_SB_EENSV_INSA_ILi64EEESB_EEEEESH_NS5_IJlSB_lEEESH_S1O_NS1F_6fusion15FusionCallbacksIS1J_NS1P_17LinearCombinationISH_fSH_fLNS_15FloatRoundStyleE2EEESG_S1N_JEEENS4_5SM1004TMEM4LOAD26SM100_TMEM_LOAD_32dp32b64xES12_NS13_INS14_ILi2ELi4ELi3EEES17_NSV_INS5_IJS18_S1L_EEENS5_IJS1L_SB_EEEEEEENS4_39AutoVectorizingCopyWithAssumedAlignmentILi128EEENS4_14SM90_TMA_STOREES23_S25_S25_EEEvvEEEEvNT_6ParamsE:
        .type           _ZN7cutlass13device_kernelINS_4gemm6kernel13GemmUniversalIN4cute5tupleIJiiiiEEENS1_10collective13CollectiveMmaINS1_35MainloopSm100TmaUmmaWarpSpecializedILi3ELi2ELi2ENS5_IJNS4_1CILi1EEESB_SB_EEEEENS5_IJNSA_ILi128EEENSA_ILi256EEESE_EEENS_12float_e4m3_tENS5_IJSB_llEEESH_SI_NS4_8TiledMMAINS4_8MMA_AtomIJNS4_10MMA_TraitsINS4_19SM100_MMA_F8F6F4_SSEJSH_SH_fSE_SF_NS4_17integral_constantINS4_4UMMA5MajorELSP_1EEESQ_NSN_INSO_7ScaleInELSR_0EEESS_EEEEEENS4_6LayoutISC_NS5_IJNSA_ILi0EEESW_SW_EEEEENS5_IJNS4_10UnderscoreESZ_SZ_EEEEENS4_13SM90_TMA_LOADENS4_14ComposedLayoutINS4_7SwizzleILi3ELi4ELi3EEENS4_18smem_ptr_flag_bitsILi8EEENSV_INS5_IJSE_NSA_ILi8EEEEEENS5_IJSB_SE_EEEEEEEvNS4_8identityES12_S1C_vS1D_EENS_8epilogue10collective18CollectiveEpilogueINS1F_23Sm100TmaWarpSpecializedILi4ELi2ELi64ELb0ELb0EEEJSG_NS5_IJNSV_ISE_SB_EENSV_INSA_ILi64EEESB_EEEEESH_NS5_IJlSB_lEEESH_S1O_NS1F_6fusion15FusionCallbacksIS1J_NS1P_17LinearCombinationISH_fSH_fLNS_15FloatRoundStyleE2EEESG_S1N_JEEENS4_5SM1004TMEM4LOAD26SM100_TMEM_LOAD_32dp32b64xES12_NS13_INS14_ILi2ELi4ELi3EEES17_NSV_INS5_IJS18_S1L_EEENS5_IJS1L_SB_EEEEEEENS4_39AutoVectorizingCopyWithAssumedAlignmentILi128EEENS4_14SM90_TMA_STOREES23_S25_S25_EEEvvEEEEvNT_6ParamsE,@function
        .size           _ZN7cutlass13device_kernelINS_4gemm6kernel13GemmUniversalIN4cute5tupleIJiiiiEEENS1_10collective13CollectiveMmaINS1_35MainloopSm100TmaUmmaWarpSpecializedILi3ELi2ELi2ENS5_IJNS4_1CILi1EEESB_SB_EEEEENS5_IJNSA_ILi128EEENSA_ILi256EEESE_EEENS_12float_e4m3_tENS5_IJSB_llEEESH_SI_NS4_8TiledMMAINS4_8MMA_AtomIJNS4_10MMA_TraitsINS4_19SM100_MMA_F8F6F4_SSEJSH_SH_fSE_SF_NS4_17integral_constantINS4_4UMMA5MajorELSP_1EEESQ_NSN_INSO_7ScaleInELSR_0EEESS_EEEEEENS4_6LayoutISC_NS5_IJNSA_ILi0EEESW_SW_EEEEENS5_IJNS4_10UnderscoreESZ_SZ_EEEEENS4_13SM90_TMA_LOADENS4_14ComposedLayoutINS4_7SwizzleILi3ELi4ELi3EEENS4_18smem_ptr_flag_bitsILi8EEENSV_INS5_IJSE_NSA_ILi8EEEEEENS5_IJSB_SE_EEEEEEEvNS4_8identityES12_S1C_vS1D_EENS_8epilogue10collective18CollectiveEpilogueINS1F_23Sm100TmaWarpSpecializedILi4ELi2ELi64ELb0ELb0EEEJSG_NS5_IJNSV_ISE_SB_EENSV_INSA_ILi64EEESB_EEEEESH_NS5_IJlSB_lEEESH_S1O_NS1F_6fusion15FusionCallbacksIS1J_NS1P_17LinearCombinationISH_fSH_fLNS_15FloatRoundStyleE2EEESG_S1N_JEEENS4_5SM1004TMEM4LOAD26SM100_TMEM_LOAD_32dp32b64xES12_NS13_INS14_ILi2ELi4ELi3EEES17_NSV_INS5_IJS18_S1L_EEENS5_IJS1L_SB_EEEEEEENS4_39AutoVectorizingCopyWithAssumedAlignmentILi128EEENS4_14SM90_TMA_STOREES23_S25_S25_EEEvvEEEEvNT_6ParamsE,(.L_x_164 - _ZN7cutlass13device_kernelINS_4gemm6kernel13GemmUniversalIN4cute5tupleIJiiiiEEENS1_10collective13CollectiveMmaINS1_35MainloopSm100TmaUmmaWarpSpecializedILi3ELi2ELi2ENS5_IJNS4_1CILi1EEESB_SB_EEEEENS5_IJNSA_ILi128EEENSA_ILi256EEESE_EEENS_12float_e4m3_tENS5_IJSB_llEEESH_SI_NS4_8TiledMMAINS4_8MMA_AtomIJNS4_10MMA_TraitsINS4_19SM100_MMA_F8F6F4_SSEJSH_SH_fSE_SF_NS4_17integral_constantINS4_4UMMA5MajorELSP_1EEESQ_NSN_INSO_7ScaleInELSR_0EEESS_EEEEEENS4_6LayoutISC_NS5_IJNSA_ILi0EEESW_SW_EEEEENS5_IJNS4_10UnderscoreESZ_SZ_EEEEENS4_13SM90_TMA_LOADENS4_14ComposedLayoutINS4_7SwizzleILi3ELi4ELi3EEENS4_18smem_ptr_flag_bitsILi8EEENSV_INS5_IJSE_NSA_ILi8EEEEEENS5_IJSB_SE_EEEEEEEvNS4_8identityES12_S1C_vS1D_EENS_8epilogue10collective18CollectiveEpilogueINS1F_23Sm100TmaWarpSpecializedILi4ELi2ELi64ELb0ELb0EEEJSG_NS5_IJNSV_ISE_SB_EENSV_INSA_ILi64EEESB_EEEEESH_NS5_IJlSB_lEEESH_S1O_NS1F_6fusion15FusionCallbacksIS1J_NS1P_17LinearCombinationISH_fSH_fLNS_15FloatRoundStyleE2EEESG_S1N_JEEENS4_5SM1004TMEM4LOAD26SM100_TMEM_LOAD_32dp32b64xES12_NS13_INS14_ILi2ELi4ELi3EEES17_NSV_INS5_IJS18_S1L_EEENS5_IJS1L_SB_EEEEEEENS4_39AutoVectorizingCopyWithAssumedAlignmentILi128EEENS4_14SM90_TMA_STOREES23_S25_S25_EEEvvEEEEvNT_6ParamsE)
        .other          _ZN7cutlass13device_kernelINS_4gemm6kernel13GemmUniversalIN4cute5tupleIJiiiiEEENS1_10collective13CollectiveMmaINS1_35MainloopSm100TmaUmmaWarpSpecializedILi3ELi2ELi2ENS5_IJNS4_1CILi1EEESB_SB_EEEEENS5_IJNSA_ILi128EEENSA_ILi256EEESE_EEENS_12float_e4m3_tENS5_IJSB_llEEESH_SI_NS4_8TiledMMAINS4_8MMA_AtomIJNS4_10MMA_TraitsINS4_19SM100_MMA_F8F6F4_SSEJSH_SH_fSE_SF_NS4_17integral_constantINS4_4UMMA5MajorELSP_1EEESQ_NSN_INSO_7ScaleInELSR_0EEESS_EEEEEENS4_6LayoutISC_NS5_IJNSA_ILi0EEESW_SW_EEEEENS5_IJNS4_10UnderscoreESZ_SZ_EEEEENS4_13SM90_TMA_LOADENS4_14ComposedLayoutINS4_7SwizzleILi3ELi4ELi3EEENS4_18smem_ptr_flag_bitsILi8EEENSV_INS5_IJSE_NSA_ILi8EEEEEENS5_IJSB_SE_EEEEEEEvNS4_8identityES12_S1C_vS1D_EENS_8epilogue10collective18CollectiveEpilogueINS1F_23Sm100TmaWarpSpecializedILi4ELi2ELi64ELb0ELb0EEEJSG_NS5_IJNSV_ISE_SB_EENSV_INSA_ILi64EEESB_EEEEESH_NS5_IJlSB_lEEESH_S1O_NS1F_6fusion15FusionCallbacksIS1J_NS1P_17LinearCombinationISH_fSH_fLNS_15FloatRoundStyleE2EEESG_S1N_JEEENS4_5SM1004TMEM4LOAD26SM100_TMEM_LOAD_32dp32b64xES12_NS13_INS14_ILi2ELi4ELi3EEES17_NSV_INS5_IJS18_S1L_EEENS5_IJS1L_SB_EEEEEEENS4_39AutoVectorizingCopyWithAssumedAlignmentILi128EEENS4_14SM90_TMA_STOREES23_S25_S25_EEEvvEEEEvNT_6ParamsE,@"STO_CUDA_ENTRY STV_DEFAULT"
_ZN7cutlass13device_kernelINS_4gemm6kernel13GemmUniversalIN4cute5tupleIJiiiiEEENS1_10collective13CollectiveMmaINS1_35MainloopSm100TmaUmmaWarpSpecializedILi3ELi2ELi2ENS5_IJNS4_1CILi1EEESB_SB_EEEEENS5_IJNSA_ILi128EEENSA_ILi256EEESE_EEENS_12float_e4m3_tENS5_IJSB_llEEESH_SI_NS4_8TiledMMAINS4_8MMA_AtomIJNS4_10MMA_TraitsINS4_19SM100_MMA_F8F6F4_SSEJSH_SH_fSE_SF_NS4_17integral_constantINS4_4UMMA5MajorELSP_1EEESQ_NSN_INSO_7ScaleInELSR_0EEESS_EEEEEENS4_6LayoutISC_NS5_IJNSA_ILi0EEESW_SW_EEEEENS5_IJNS4_10UnderscoreESZ_SZ_EEEEENS4_13SM90_TMA_LOADENS4_14ComposedLayoutINS4_7SwizzleILi3ELi4ELi3EEENS4_18smem_ptr_flag_bitsILi8EEENSV_INS5_IJSE_NSA_ILi8EEEEEENS5_IJSB_SE_EEEEEEEvNS4_8identityES12_S1C_vS1D_EENS_8epilogue10collective18CollectiveEpilogueINS1F_23Sm100TmaWarpSpecializedILi4ELi2ELi64ELb0ELb0EEEJSG_NS5_IJNSV_ISE_SB_EENSV_INSA_ILi64EEESB_EEEEESH_NS5_IJlSB_lEEESH_S1O_NS1F_6fusion15FusionCallbacksIS1J_NS1P_17LinearCombinationISH_fSH_fLNS_15FloatRoundStyleE2EEESG_S1N_JEEENS4_5SM1004TMEM4LOAD26SM100_TMEM_LOAD_32dp32b64xES12_NS13_INS14_ILi2ELi4ELi3EEES17_NSV_INS5_IJS18_S1L_EEENS5_IJS1L_SB_EEEEEEENS4_39AutoVectorizingCopyWithAssumedAlignmentILi128EEENS4_14SM90_TMA_STOREES23_S25_S25_EEEvvEEEEvNT_6ParamsE:
[----:B------:R-:W1:Y:S01]  /*0000*/  LDC R1, c[0x0][0x37c] ;  /* 0x0000df00ff017b82 */ /* 0x000e620000000800 */
[----:B------:R-:W2:Y:S01]  /*0010*/  S2R R185, SR_TID.X ;  /* 0x0000000000b97919 */ /* 0x000ea20000002100 */
[----:B------:R-:W3:Y:S01]  /*0020*/  LDCU.64 UR4, c[0x0][0x890] ;  /* 0x00011200ff0477ac */ /* 0x000ee20008000a00 */
[----:B------:R-:W-:Y:S02]  /*0030*/  PRMT R171, RZ, 0x7610, R171 ;  /* 0x00007610ffab7816 */ /* 0x000fe400000000ab */
[----:B------:R-:W-:Y:S01]  /*0040*/  ELECT P5, URZ, PT ;  /* 0x0000000000ff782f */ /* 0x000fe200038a0000 */
[----:B------:R-:W4:Y:S01]  /*0050*/  LDCU.64 UR46, c[0x0][0x358] ;  /* 0x00006b00ff2e77ac */ /* 0x000f220008000a00 */
[----:B---3--:R-:W-:-:S04]  /*0060*/  UISETP.NE.U32.AND UP0, UPT, UR4, URZ, UPT ;  /* 0x000000ff0400728c */ /* 0x008fc8000bf05070 */
[----:B------:R-:W-:Y:S01]  /*0070*/  UISETP.NE.AND.EX UP0, UPT, UR5, URZ, UPT, UP0 ;  /* 0x000000ff0500728c */ /* 0x000fe2000bf05300 */
[----:B--2---:R-:W-:-:S05]  /*0080*/  SHF.R.U32.HI R173, RZ, 0x5, R185 ;  /* 0x00000005ffad7819 */ /* 0x004fca00000116b9 */
[----:B------:R-:W2:Y:S02]  /*0090*/  SHFL.IDX PT, R0, R173, RZ, 0x1f ;  /* 0x00001fffad007589 */ /* 0x000ea400000e0000 */
[----:B--2---:R-:W-:Y:S01]  /*00a0*/  R2UR UR8, R0 ;  /* 0x00000000000872ca */ /* 0x004fe200000e0000 */
[----:B-1--4-:R-:W-:-:S14]  /*00b0*/  BRA.U UP0, `(.L_x_0) ;  /* 0x00000001002c7547 */ /* 0x012fdc000b800000 */
[----:B------:R-:W1:Y:S02]  /*00c0*/  LDCU.64 UR6, c[0x0][0x888] ;  /* 0x00011100ff0677ac */ /* 0x000e640008000a00 */
[----:B-1----:R-:W-:-:S04]  /*00d0*/  UISETP.NE.U32.AND UP0, UPT, UR6, URZ, UPT ;  /* 0x000000ff0600728c */ /* 0x002fc8000bf05070 */
[----:B------:R-:W-:-:S09]  /*00e0*/  UISETP.NE.AND.EX UP0, UPT, UR7, URZ, UPT, UP0 ;  /* 0x000000ff0700728c */ /* 0x000fd2000bf05300 */
[----:B------:R-:W-:Y:S05]  /*00f0*/  BRA.U !UP0, `(.L_x_1) ;  /* 0x0000000108107547 */ /* 0x000fea000b800000 */
[----:B------:R-:W1:Y:S02]  /*0100*/  LDC.64 R2, c[0x0][0x888] ;  /* 0x00022200ff027b82 */ /* 0x000e640000000a00 */
[----:B-1----:R1:W5:Y:S01]  /*0110*/  LDG.E R81, desc[UR46][R2.64] ;  /* 0x0000002e02517981 */ /* 0x002362000c1e1900 */
[----:B------:R-:W-:Y:S01]  /*0120*/  HFMA2 R171, -RZ, RZ, 0, 5.9604644775390625e-08 ;  /* 0x00000001ffab7431 */ /* 0x000fe200000001ff */
[----:B------:R-:W-:Y:S05]  /*0130*/  BRA `(.L_x_0) ;  /* 0x00000000000c7947 */ /* 0x000fea0003800000 */
.L_x_1:
[----:B------:R-:W1:Y:S01]  /*0140*/  LDCU UR6, c[0x0][0x880] ;  /* 0x00011000ff0677ac */ /* 0x000e620008000800 */
[----:B------:R-:W-:Y:S01]  /*0150*/  HFMA2 R171, -RZ, RZ, 0, 5.9604644775390625e-08 ;  /* 0x00000001ffab7431 */ /* 0x000fe200000001ff */
[----:B-1----:R-:W-:-:S07]  /*0160*/  MOV R81, UR6 ;  /* 0x0000000600517c02 */ /* 0x002fce0008000f00 */
.L_x_0:
[----:B------:R-:W2:Y:S02]  /*0170*/  LDCU.64 UR6, c[0x0][0x8b0] ;  /* 0x00011600ff0677ac */ /* 0x000ea40008000a00 */
[----:B--2---:R-:W-:-:S04]  /*0180*/  UISETP.NE.U32.AND UP0, UPT, UR6, URZ, UPT ;  /* 0x000000ff0600728c */ /* 0x004fc8000bf05070 */
[----:B------:R-:W-:-:S09]  /*0190*/  UISETP.NE.AND.EX UP0, UPT, UR7, URZ, UPT, UP0 ;  /* 0x000000ff0700728c */ /* 0x000fd2000bf05300 */
[----:B------:R-:W-:Y:S05]  /*01a0*/  BRA.U UP0, `(.L_x_2) ;  /* 0x0000000100247547 */ /* 0x000fea000b800000 */
[----:B------:R-:W2:Y:S02]  /*01b0*/  LDCU.64 UR6, c[0x0][0x8a8] ;  /* 0x00011500ff0677ac */ /* 0x000ea40008000a00 */
[----:B--2---:R-:W-:-:S04]  /*01c0*/  UISETP.NE.U32.AND UP0, UPT, UR6, URZ, UPT ;  /* 0x000000ff0600728c */ /* 0x004fc8000bf05070 */
[----:B------:R-:W-:-:S09]  /*01d0*/  UISETP.NE.AND.EX UP0, UPT, UR7, URZ, UPT, UP0 ;  /* 0x000000ff0700728c */ /* 0x000fd2000bf05300 */
[----:B------:R-:W-:Y:S05]  /*01e0*/  BRA.U !UP0, `(.L_x_3) ;  /* 0x00000001080c7547 */ /* 0x000fea000b800000 */
[----:B------:R-:W2:Y:S02]  /*01f0*/  LDC.64 R78, c[0x0][0x8a8] ;  /* 0x00022a00ff4e7b82 */ /* 0x000ea40000000a00 */
[----:B--2---:R2:W5:Y:S01]  /*0200*/  LDG.E R78, desc[UR46][R78.64] ;  /* 0x0000002e4e4e7981 */ /* 0x004562000c1e1900 */
[----:B------:R-:W-:Y:S05]  /*0210*/  BRA `(.L_x_2) ;  /* 0x0000000000087947 */ /* 0x000fea0003800000 */
.L_x_3:
[----:B------:R-:W2:Y:S02]  /*0220*/  LDCU UR6, c[0x0][0x8a0] ;  /* 0x00011400ff0677ac */ /* 0x000ea40008000800 */
[----:B--2---:R-:W-:Y:S02]  /*0230*/  MOV R78, UR6 ;  /* 0x00000006004e7c02 */ /* 0x004fe40008000f00 */
.L_x_2:
[----:B------:R-:W-:Y:S01]  /*0240*/  IMAD.U32 R0, RZ, RZ, UR8 ;  /* 0x00000008ff007e24 */ /* 0x000fe2000f8e00ff */
[----:B------:R-:W-:Y:S04]  /*0250*/  BSSY.RECONVERGENT B0, `(.L_x_4) ;  /* 0x000000c000007945 */ /* 0x000fe80003800200 */
[C---:B------:R-:W-:Y:S02]  /*0260*/  ISETP.NE.OR P1, PT, R0.reuse, 0x1, !P5 ;  /* 0x000000010000780c */ /* 0x040fe40006f25670 */
[----:B------:R-:W-:-:S11]  /*0270*/  ISETP.NE.OR P0, PT, R0, 0x3, !P5 ;  /* 0x000000030000780c */ /* 0x000fd60006f05670 */
[----:B------:R-:W-:Y:S05]  /*0280*/  @P1 BRA `(.L_x_5) ;  /* 0x0000000000201947 */ /* 0x000fea0003800000 */
[----:B------:R-:W3:Y:S02]  /*0290*/  LDCU.64 UR6, c[0x0][0x348] ;  /* 0x00006900ff0677ac */ /* 0x000ee40008000a00 */
[----:B---3--:R-:W-:Y:S02]  /*02a0*/  UIADD3 UR10, UP1, UPT, UR6, 0x80, URZ ;  /* 0x00000080060a7890 */ /* 0x008fe4000ff3e0ff */
[----:B------:R-:W-:Y:S02]  /*02b0*/  UIADD3 UR6, UP0, UPT, UR6, 0x180, URZ ;  /* 0x0000018006067890 */ /* 0x000fe4000ff1e0ff */
[----:B------:R-:W-:Y:S02]  /*02c0*/  UIADD3.X UR11, UPT, UPT, URZ, UR7, URZ, UP1, !UPT ;  /* 0x00000007ff0b7290 */ /* 0x000fe40008ffe4ff */
[----:B------:R-:W-:-:S07]  /*02d0*/  UIADD3.X UR7, UPT, UPT, URZ, UR7, URZ, UP0, !UPT ;  /* 0x00000007ff077290 */ /* 0x000fce00087fe4ff */
[----:B------:R3:W-:Y:S02]  /*02e0*/  UTMACCTL.PF [UR10] ;  /* 0x000000000a0079b9 */ /* 0x0007e40008040000 */
[----:B------:R3:W-:Y:S02]  /*02f0*/  UTMACCTL.PF [UR6] ;  /* 0x00000000060079b9 */ /* 0x0007e40008040000 */
[----:B---3--:R-:W-:Y:S01]  /*0300*/  NOP ;  /* 0x0000000000007918 */ /* 0x008fe20000000000 */
.L_x_5:
[----:B------:R-:W-:Y:S05]  /*0310*/  BSYNC.RECONVERGENT B0 ;  /* 0x0000000000007941 */ /* 0x000fea0003800200 */
.L_x_4:
[----:B------:R-:W-:Y:S04]  /*0320*/  BSSY.RECONVERGENT B0, `(.L_x_6) ;  /* 0x000000a000007945 */ /* 0x000fe80003800200 */
        /* <DEDUP_REMOVED lines=9> */
.L_x_7:
[----:B------:R-:W-:Y:S05]  /*03c0*/  BSYNC.RECONVERGENT B0 ;  /* 0x0000000000007941 */ /* 0x000fea0003800200 */
.L_x_6:
[----:B------:R-:W3:Y:S01]  /*03d0*/  LDCU.64 UR6, c[0x0][0x888] ;  /* 0x00011100ff0677ac */ /* 0x000ee20008000a00 */
[----:B------:R-:W-:Y:S02]  /*03e0*/  UISETP.EQ.U32.AND UP1, UPT, UR4, URZ, UPT ;  /* 0x000000ff0400728c */ /* 0x000fe4000bf22070 */
[----:B------:R-:W-:Y:S02]  /*03f0*/  UPLOP3.LUT UP2, UPT, UPT, UPT, UPT, 0x80, 0x8 ;  /* 0x000000000008789c */ /* 0x000fe40003f4f070 */
[----:B---3--:R-:W-:-:S04]  /*0400*/  UISETP.NE.U32.AND UP0, UPT, UR6, URZ, UPT ;  /* 0x000000ff0600728c */ /* 0x008fc8000bf05070 */
[----:B------:R-:W-:-:S04]  /*0410*/  UISETP.NE.AND.EX UP0, UPT, UR7, URZ, UPT, UP0 ;  /* 0x000000ff0700728c */ /* 0x000fc8000bf05300 */
[----:B------:R-:W-:-:S04]  /*0420*/  UISETP.EQ.OR.EX UP3, UPT, UR5, URZ, !UP0, UP1 ;  /* 0x000000ff0500728c */ /* 0x000fc8000c762710 */
[----:B------:R-:W-:-:S05]  /*0430*/  UP2UR UR50, UPR, URZ, 0x8 ;  /* 0x00000008ff327883 */ /* 0x000fca0008000000 */
[----:B------:R-:W-:Y:S07]  /*0440*/  BRA.U !UP3, `(.L_x_8) ;  /* 0x000000010b207547 */ /* 0x000fee000b800000 */
[----:B------:R-:W-:Y:S01]  /*0450*/  UISETP.NE.U32.AND UP2, UPT, UR4, URZ, UPT ;  /* 0x000000ff0400728c */ /* 0x000fe2000bf45070 */
[----:B-----5:R-:W-:Y:S01]  /*0460*/  FSETP.NEU.AND P0, PT, R81, RZ, PT ;  /* 0x000000ff5100720b */ /* 0x020fe20003f0d000 */
[----:B------:R-:W-:Y:S02]  /*0470*/  USEL UR4, URZ, 0xffffffff, UP0 ;  /* 0xffffffffff047887 */ /* 0x000fe40008000000 */
[----:B------:R-:W-:-:S10]  /*0480*/  UISETP.NE.AND.EX UP2, UPT, UR5, URZ, UPT, UP2 ;  /* 0x000000ff0500728c */ /* 0x000fd4000bf45320 */
[----:B------:R-:W-:Y:S01]  /*0490*/  VOTEU.ANY UP1, P0 ;  /* 0x0000000000ff7886 */ /* 0x000fe20000020100 */
[----:B------:R-:W-:-:S04]  /*04a0*/  @!UP2 USEL UR4, URZ, 0xffffffff, UP1 ;  /* 0xffffffffff04a887 */ /* 0x000fc80008800000 */
[----:B------:R-:W-:-:S04]  /*04b0*/  ULOP3.LUT UR4, UR4, 0x1, URZ, 0xc0, !UPT ;  /* 0x0000000104047892 */ /* 0x000fc8000f8ec0ff */
[----:B------:R-:W-:-:S11]  /*04c0*/  UISETP.NE.U32.AND UP2, UPT, UR4, 0x1, UPT ;  /* 0x000000010400788c */ /* 0x000fd6000bf45070 */
.L_x_8:
[----:B-1----:R-:W1:Y:S01]  /*04d0*/  SHFL.IDX PT, R2, R173, RZ, 0x1f ;  /* 0x00001fffad027589 */ /* 0x002e6200000e0000 */
[----:B------:R-:W-:-:S04]  /*04e0*/  UISETP.NE.AND UP1, UPT, UR8, 0x2, UPT ;  /* 0x000000020800788c */ /* 0x000fc8000bf25270 */
[----:B------:R-:W-:Y:S01]  /*04f0*/  USEL UR6, URZ, 0x1, UP1 ;  /* 0x00000001ff067887 */ /* 0x000fe20008800000 */
[----:B-1----:R-:W-:-:S13]  /*0500*/  ISETP.NE.AND P0, PT, R2, RZ, PT ;  /* 0x000000ff0200720c */ /* 0x002fda0003f05270 */
[----:B------:R-:W-:Y:S05]  /*0510*/  @P0 BRA `(.L_x_9) ;  /* 0x0000000000400947 */ /* 0x000fea0003800000 */
[----:B------:R-:W1:Y:S01]  /*0520*/  S2UR UR5, SR_CgaCtaId ;  /* 0x00000000000579c3 */ /* 0x000e620000008800 */
[----:B------:R-:W-:Y:S01]  /*0530*/  UMOV UR7, 0x400 ;  /* 0x0000040000077882 */ /* 0x000fe20000000000 */
[----:B------:R-:W-:Y:S01]  /*0540*/  UMOV UR4, 0x1 ;  /* 0x0000000100047882 */ /* 0x000fe20000000000 */
[----:B------:R-:W-:Y:S01]  /*0550*/  ELECT P0, URZ, PT ;  /* 0x0000000000ff782f */ /* 0x000fe20003800000 */
[----:B------:R-:W-:-:S04]  /*0560*/  UIADD3 UR10, UPT, UPT, -UR4, 0x100000, URZ ;  /* 0x00100000040a7890 */ /* 0x000fc8000fffe1ff */
[----:B------:R-:W-:Y:S02]  /*0570*/  USHF.L.U32 UR11, UR10, 0xb, URZ ;  /* 0x0000000b0a0b7899 */ /* 0x000fe400080006ff */
[----:B------:R-:W-:Y:S02]  /*0580*/  USHF.L.U32 UR10, UR10, 0x1, URZ ;  /* 0x000000010a0a7899 */ /* 0x000fe400080006ff */
[----:B-1----:R-:W-:Y:S01]  /*0590*/  ULEA UR5, UR5, UR7, 0x18 ;  /* 0x0000000705057291 */ /* 0x002fe2000f8ec0ff */
[----:B------:R-:W1:Y:S11]  /*05a0*/  FENCE.VIEW.ASYNC.S ;  /* 0x00000000000073c6 */ /* 0x000e760000000000 */
[----:B-1----:R1:W3:Y:S01]  /*05b0*/  SYNCS.EXCH.64 URZ, [UR5], UR10 ;  /* 0x0000000a05ff75b2 */ /* 0x0022e20008000100 */
[----:B------:R1:W4:Y:S01]  /*05c0*/  SYNCS.EXCH.64 URZ, [UR5+0x18], UR10 ;  /* 0x0000180a05ff75b2 */ /* 0x0003220008000100 */
[----:B------:R1:W1:Y:S01]  /*05d0*/  SYNCS.EXCH.64 URZ, [UR5+0x8], UR10 ;  /* 0x0000080a05ff75b2 */ /* 0x0002620008000100 */
[----:B------:R1:W1:Y:S01]  /*05e0*/  SYNCS.EXCH.64 URZ, [UR5+0x20], UR10 ;  /* 0x0000200a05ff75b2 */ /* 0x0002620008000100 */
[----:B------:R1:W1:Y:S01]  /*05f0*/  SYNCS.EXCH.64 URZ, [UR5+0x10], UR10 ;  /* 0x0000100a05ff75b2 */ /* 0x0002620008000100 */
[----:B------:R1:W1:Y:S01]  /*0600*/  SYNCS.EXCH.64 URZ, [UR5+0x28], UR10 ;  /* 0x0000280a05ff75b2 */ /* 0x0002620008000100 */
[----:B------:R-:W-:Y:S01]  /*0610*/  NOP ;  /* 0x0000000000007918 */ /* 0x000fe20000000000 */
.L_x_9:
[----:B------:R-:W2:Y:S01]  /*0620*/  SHFL.IDX PT, R2, R173, RZ, 0x1f ;  /* 0x00001fffad027589 */ /* 0x000ea200000e0000 */
[----:B------:R-:W-:Y:S01]  /*0630*/  NOP ;  /* 0x0000000000007918 */ /* 0x000fe20000000000 */
[----:B--2---:R-:W-:-:S13]  /*0640*/  ISETP.NE.AND P0, PT, R2, 0x1, PT ;  /* 0x000000010200780c */ /* 0x004fda0003f05270 */
[----:B------:R-:W-:Y:S05]  /*0650*/  @P0 BRA `(.L_x_10) ;  /* 0x0000000000580947 */ /* 0x000fea0003800000 */
[----:B------:R-:W2:Y:S01]  /*0660*/  S2UR UR7, SR_CgaCtaId ;  /* 0x00000000000779c3 */ /* 0x000ea20000008800 */
[----:B------:R-:W-:Y:S01]  /*0670*/  UMOV UR9, 0x400 ;  /* 0x0000040000097882 */ /* 0x000fe20000000000 */
[----:B-1----:R-:W-:Y:S01]  /*0680*/  UMOV UR5, 0x20 ;  /* 0x0000002000057882 */ /* 0x002fe20000000000 */
[----:B------:R-:W-:Y:S01]  /*0690*/  UMOV UR4, 0x80 ;  /* 0x0000008000047882 */ /* 0x000fe20000000000 */
[----:B------:R-:W-:-:S04]  /*06a0*/  UIADD3 UR10, UPT, UPT, -UR5, 0x100000, URZ ;  /* 0x00100000050a7890 */ /* 0x000fc8000fffe1ff */
[----:B------:R-:W-:Y:S02]  /*06b0*/  USHF.L.U32 UR11, UR10, 0xb, URZ ;  /* 0x0000000b0a0b7899 */ /* 0x000fe400080006ff */
[----:B------:R-:W-:Y:S02]  /*06c0*/  USHF.L.U32 UR10, UR10, 0x1, URZ ;  /* 0x000000010a0a7899 */ /* 0x000fe400080006ff */
[----:B------:R-:W-:-:S04]  /*06d0*/  UIADD3 UR4, UPT, UPT, -UR4, 0x100000, URZ ;  /* 0x0010000004047890 */ /* 0x000fc8000fffe1ff */
[----:B------:R-:W-:Y:S02]  /*06e0*/  USHF.L.U32 UR5, UR4, 0xb, URZ ;  /* 0x0000000b04057899 */ /* 0x000fe400080006ff */
[----:B------:R-:W-:Y:S01]  /*06f0*/  USHF.L.U32 UR4, UR4, 0x1, URZ ;  /* 0x0000000104047899 */ /* 0x000fe200080006ff */
[----:B------:R-:W-:Y:S01]  /*0700*/  ELECT P0, URZ, PT ;  /* 0x0000000000ff782f */ /* 0x000fe20003800000 */
[----:B--2---:R-:W-:Y:S01]  /*0710*/  ULEA UR7, UR7, UR9, 0x18 ;  /* 0x0000000907077291 */ /* 0x004fe2000f8ec0ff */
[----:B------:R-:W1:Y:S11]  /*0720*/  FENCE.VIEW.ASYNC.S ;  /* 0x00000000000073c6 */ /* 0x000e760000000000 */
[----:B-1----:R2:W1:Y:S01]  /*0730*/  SYNCS.EXCH.64 URZ, [UR7+0x30], UR10 ;  /* 0x0000300a07ff75b2 */ /* 0x0024620008000100 */
[----:B------:R2:W1:Y:S01]  /*0740*/  SYNCS.EXCH.64 URZ, [UR7+0x50], UR4 ;  /* 0x0000500407ff75b2 */ /* 0x0004620008000100 */
[----:B------:R2:W1:Y:S01]  /*0750*/  SYNCS.EXCH.64 URZ, [UR7+0x38], UR10 ;  /* 0x0000380a07ff75b2 */ /* 0x0004620008000100 */
[----:B------:R2:W1:Y:S01]  /*0760*/  SYNCS.EXCH.64 URZ, [UR7+0x58], UR4 ;  /* 0x0000580407ff75b2 */ /* 0x0004620008000100 */
[----:B------:R2:W1:Y:S01]  /*0770*/  SYNCS.EXCH.64 URZ, [UR7+0x40], UR10 ;  /* 0x0000400a07ff75b2 */ /* 0x0004620008000100 */
[----:B------:R2:W1:Y:S01]  /*0780*/  SYNCS.EXCH.64 URZ, [UR7+0x60], UR4 ;  /* 0x0000600407ff75b2 */ /* 0x0004620008000100 */
[----:B------:R2:W1:Y:S01]  /*0790*/  SYNCS.EXCH.64 URZ, [UR7+0x48], UR10 ;  /* 0x0000480a07ff75b2 */ /* 0x0004620008000100 */
[----:B------:R2:W1:Y:S02]  /*07a0*/  SYNCS.EXCH.64 URZ, [UR7+0x68], UR4 ;  /* 0x0000680407ff75b2 */ /* 0x0004640008000100 */
[----:B--2---:R-:W-:Y:S01]  /*07b0*/  NOP ;  /* 0x0000000000007918 */ /* 0x004fe20000000000 */
.L_x_10:
[----:B------:R-:W2:Y:S01]  /*07c0*/  SHFL.IDX PT, R2, R173, RZ, 0x1f ;  /* 0x00001fffad027589 */ /* 0x000ea200000e0000 */
[----:B------:R-:W-:Y:S01]  /*07d0*/  NOP ;  /* 0x0000000000007918 */ /* 0x000fe20000000000 */
[----:B--2---:R-:W-:-:S13]  /*07e0*/  ISETP.NE.AND P0, PT, R2, 0x3, PT ;  /* 0x000000030200780c */ /* 0x004fda0003f05270 */
[----:B------:R-:W-:Y:S05]  /*07f0*/  @P0 BRA `(.L_x_11) ;  /* 0x0000000000300947 */ /* 0x000fea0003800000 */
[----:B-1----:R-:W1:Y:S01]  /*0800*/  S2UR UR5, SR_CgaCtaId ;  /* 0x00000000000579c3 */ /* 0x002e620000008800 */
        /* <DEDUP_REMOVED lines=8> */
[----:B-1----:R2:W1:Y:S01]  /*0890*/  SYNCS.EXCH.64 URZ, [UR5+0x70], UR10 ;  /* 0x0000700a05ff75b2 */ /* 0x0024620008000100 */
[----:B------:R2:W1:Y:S02]  /*08a0*/  SYNCS.EXCH.64 URZ, [UR5+0x78], UR10 ;  /* 0x0000780a05ff75b2 */ /* 0x0004640008000100 */
[----:B--2---:R-:W-:Y:S01]  /*08b0*/  NOP ;  /* 0x0000000000007918 */ /* 0x004fe20000000000 */
.L_x_11:
[----:B------:R-:W2:Y:S01]  /*08c0*/  SHFL.IDX PT, R2, R173, RZ, 0x1f ;  /* 0x00001fffad027589 */ /* 0x000ea200000e0000 */
[----:B------:R-:W-:Y:S01]  /*08d0*/  NOP ;  /* 0x0000000000007918 */ /* 0x000fe20000000000 */
[----:B--2---:R-:W-:-:S13]  /*08e0*/  ISETP.NE.AND P0, PT, R2, 0x4, PT ;  /* 0x000000040200780c */ /* 0x004fda0003f05270 */
[----:B------:R-:W-:Y:S05]  /*08f0*/  @P0 BRA `(.L_x_12) ;  /* 0x00000000004c0947 */ /* 0x000fea0003800000 */
[----:B-1----:R-:W1:Y:S01]  /*0900*/  S2UR UR5, SR_CgaCtaId ;  /* 0x00000000000579c3 */ /* 0x002e620000008800 */
[----:B------:R-:W-:Y:S01]  /*0910*/  UMOV UR9, 0x100 ;  /* 0x0000010000097882 */ /* 0x000fe20000000000 */
[----:B------:R-:W-:Y:S01]  /*0920*/  UMOV UR7, 0x400 ;  /* 0x0000040000077882 */ /* 0x000fe20000000000 */
[----:B------:R-:W-:Y:S01]  /*0930*/  USEL UR9, UR9, 0xe0, UP2 ;  /* 0x000000e009097887 */ /* 0x000fe20009000000 */
[----:B------:R-:W-:Y:S01]  /*0940*/  UMOV UR4, 0x1 ;  /* 0x0000000100047882 */ /* 0x000fe20000000000 */
[----:B------:R-:W-:Y:S01]  /*0950*/  ELECT P0, URZ, PT ;  /* 0x0000000000ff782f */ /* 0x000fe20003800000 */
[----:B------:R-:W-:-:S04]  /*0960*/  UIADD3 UR10, UPT, UPT, -UR4, 0x100000, URZ ;  /* 0x00100000040a7890 */ /* 0x000fc8000fffe1ff */
[----:B------:R-:W-:Y:S02]  /*0970*/  USHF.L.U32 UR11, UR10, 0xb, URZ ;  /* 0x0000000b0a0b7899 */ /* 0x000fe400080006ff */
[----:B------:R-:W-:Y:S02]  /*0980*/  USHF.L.U32 UR10, UR10, 0x1, URZ ;  /* 0x000000010a0a7899 */ /* 0x000fe400080006ff */
[----:B------:R-:W-:-:S04]  /*0990*/  UIADD3 UR12, UPT, UPT, -UR9, 0x100000, URZ ;  /* 0x00100000090c7890 */ /* 0x000fc8000fffe1ff */
[----:B------:R-:W-:Y:S02]  /*09a0*/  USHF.L.U32 UR13, UR12, 0xb, URZ ;  /* 0x0000000b0c0d7899 */ /* 0x000fe400080006ff */
[----:B------:R-:W-:Y:S02]  /*09b0*/  USHF.L.U32 UR12, UR12, 0x1, URZ ;  /* 0x000000010c0c7899 */ /* 0x000fe400080006ff */
[----:B-1----:R-:W-:Y:S01]  /*09c0*/  ULEA UR5, UR5, UR7, 0x18 ;  /* 0x0000000705057291 */ /* 0x002fe2000f8ec0ff */
[----:B------:R-:W1:Y:S11]  /*09d0*/  FENCE.VIEW.ASYNC.S ;  /* 0x00000000000073c6 */ /* 0x000e760000000000 */
[----:B-1----:R2:W1:Y:S01]  /*09e0*/  SYNCS.EXCH.64 URZ, [UR5+0x80], UR10 ;  /* 0x0000800a05ff75b2 */ /* 0x0024620008000100 */
[----:B------:R2:W1:Y:S01]  /*09f0*/  SYNCS.EXCH.64 URZ, [UR5+0x90], UR12 ;  /* 0x0000900c05ff75b2 */ /* 0x0004620008000100 */
[----:B------:R2:W1:Y:S01]  /*0a00*/  SYNCS.EXCH.64 URZ, [UR5+0x88], UR10 ;  /* 0x0000880a05ff75b2 */ /* 0x0004620008000100 */
[----:B------:R2:W1:Y:S02]  /*0a10*/  SYNCS.EXCH.64 URZ, [UR5+0x98], UR12 ;  /* 0x0000980c05ff75b2 */ /* 0x0004640008000100 */
[----:B--2---:R-:W-:Y:S01]  /*0a20*/  NOP ;  /* 0x0000000000007918 */ /* 0x004fe20000000000 */
.L_x_12:
        /* <DEDUP_REMOVED lines=20> */
[----:B------:R2:W1:Y:S02]  /*0b70*/  SYNCS.EXCH.64 URZ, [UR7+0xb8], UR4 ;  /* 0x0000b80407ff75b2 */ /* 0x0004640008000100 */
[----:B--2---:R-:W-:Y:S01]  /*0b80*/  NOP ;  /* 0x0000000000007918 */ /* 0x004fe20000000000 */
.L_x_13:
        /* <DEDUP_REMOVED lines=18> */
.L_x_14:
[----:B-1----:R-:W1:Y:S01]  /*0cb0*/  S2UR UR5, SR_CTAID.X ;  /* 0x00000000000579c3 */ /* 0x002e620000002500 */
[----:B------:R-:W-:-:S05]  /*0cc0*/  CS2R.32 R170, SR_CgaSize ;  /* 0x0000000000aa7805 */ /* 0x000fca0000008a00 */
[----:B------:R-:W-:-:S05]  /*0cd0*/  IMAD R170, R170, -0xa0, RZ ;  /* 0xffffff60aaaa7824 */ /* 0x000fca00078e02ff */
[----:B------:R-:W-:-:S14]  /*0ce0*/  R2UR UR9, R170 ;  /* 0x00000000aa0972ca */ /* 0x000fdc00000e0000 */
[----:B------:R-:W2:Y:S01]  /*0cf0*/  LDCU UR9, c[0x0][UR9+0x2b0] ;  /* 0x00005600090977ac */ /* 0x000ea20008000800 */
[----:B------:R-:W-:Y:S01]  /*0d00*/  NOP ;  /* 0x0000000000007918 */ /* 0x000fe20000000000 */
[----:B------:R-:W-:-:S05]  /*0d10*/  CS2R.32 R170, SR_CgaSize ;  /* 0x0000000000aa7805 */ /* 0x000fca0000008a00 */
[----:B------:R-:W-:-:S05]  /*0d20*/  IMAD R170, R170, -0xa0, RZ ;  /* 0xffffff60aaaa7824 */ /* 0x000fca00078e02ff */
[----:B------:R-:W-:-:S14]  /*0d30*/  R2UR UR7, R170 ;  /* 0x00000000aa0772ca */ /* 0x000fdc00000e0000 */
[----:B------:R-:W3:Y:S01]  /*0d40*/  LDCU UR7, c[0x0][UR7+0x2b4] ;  /* 0x00005680070777ac */ /* 0x000ee20008000800 */
[----:B------:R-:W4:Y:S08]  /*0d50*/  S2UR UR4, SR_CTAID.Y ;  /* 0x00000000000479c3 */ /* 0x000f300000002600 */
[----:B------:R-:W3:Y:S01]  /*0d60*/  LDC R9, c[0x0][0xb24] ;  /* 0x0002c900ff097b82 */ /* 0x000ee20000000800 */
[----:B-1----:R-:W-:-:S02]  /*0d70*/  I2FP.F32.U32 R5, UR5 ;  /* 0x0000000500057c45 */ /* 0x002fc40008201000 */
[----:B------:R-:W-:-:S05]  /*0d80*/  CS2R.32 R3, SR_CgaSize ;  /* 0x0000000000037805 */ /* 0x000fca0000008a00 */
[----:B------:R-:W-:-:S06]  /*0d90*/  IMAD R3, R3, -0xa0, RZ ;  /* 0xffffff6003037824 */ /* 0x000fcc00078e02ff */
[----:B------:R-:W1:Y:S01]  /*0da0*/  LDC R3, c[0x0][R3+0x2a0] ;  /* 0x0000a80003037b82 */ /* 0x000e620000000800 */
[----:B------:R-:W-:Y:S01]  /*0db0*/  MOV R21, UR5 ;  /* 0x0000000500157c02 */ /* 0x000fe20008000f00 */
[----:B--2---:R-:W-:Y:S01]  /*0dc0*/  FMUL R5, R5, UR9 ;  /* 0x0000000905057c20 */ /* 0x004fe20008400000 */
[----:B----4-:R-:W-:Y:S02]  /*0dd0*/  I2FP.F32.U32 R4, UR4 ;  /* 0x0000000400047c45 */ /* 0x010fe40008201000 */
[----:B------:R-:W-:-:S05]  /*0de0*/  CS2R.32 R2, SR_CgaSize ;  /* 0x0000000000027805 */ /* 0x000fca0000008a00 */
[----:B------:R-:W-:-:S06]  /*0df0*/  IMAD R2, R2, -0xa0, RZ ;  /* 0xffffff6002027824 */ /* 0x000fcc00078e02ff */
[----:B------:R-:W2:Y:S01]  /*0e00*/  LDC R2, c[0x0][R2+0x2a4] ;  /* 0x0000a90002027b82 */ /* 0x000ea20000000800 */
[----:B------:R-:W4:Y:S01]  /*0e10*/  F2I.U32.TRUNC.NTZ R170, R5 ;  /* 0x0000000500aa7305 */ /* 0x000f22000020f000 */
[----:B------:R-:W-:Y:S01]  /*0e20*/  MOV R20, UR4 ;  /* 0x0000000400147c02 */ /* 0x000fe20008000f00 */
[----:B---3--:R-:W-:-:S05]  /*0e30*/  FMUL R4, R4, UR7 ;  /* 0x0000000704047c20 */ /* 0x008fca0008400000 */
[----:B------:R-:W-:Y:S01]  /*0e40*/  BAR.SYNC.DEFER_BLOCKING 0x0 ;  /* 0x0000000000007b1d */ /* 0x000fe20000010000 */
[----:B------:R-:W-:-:S05]  /*0e50*/  ISETP.GE.AND P0, PT, R9, 0x1, PT ;  /* 0x000000010900780c */ /* 0x000fca0003f06270 */
[----:B------:R-:W3:Y:S02]  /*0e60*/  F2I.U32.TRUNC.NTZ R147, R4 ;  /* 0x0000000400937305 */ /* 0x000ee4000020f000 */
[----:B------:R-:W2:Y:S01]  /*0e70*/  S2UR UR36, SR_CTAID.Z ;  /* 0x00000000002479c3 */ /* 0x000ea20000002700 */
[----:B----4-:R-:W-:-:S05]  /*0e80*/  IADD3 R170, PT, PT, -R170, RZ, RZ ;  /* 0x000000ffaaaa7210 */ /* 0x010fca0007ffe1ff */
[----:B-1----:R-:W-:Y:S01]  /*0e90*/  IMAD R170, R3, R170, UR5 ;  /* 0x0000000503aa7e24 */ /* 0x002fe2000f8e02aa */
[----:B---3--:R-:W-:-:S05]  /*0ea0*/  IADD3 R147, PT, PT, -R147, RZ, RZ ;  /* 0x000000ff93937210 */ /* 0x008fca0007ffe1ff */
[----:B--2---:R-:W-:Y:S01]  /*0eb0*/  IMAD R147, R2, R147, UR4 ;  /* 0x0000000402937e24 */ /* 0x004fe2000f8e0293 */
[----:B------:R-:W-:Y:S06]  /*0ec0*/  @!P0 BRA `(.L_x_15) ;  /* 0x0000000000b88947 */ /* 0x000fec0003800000 */
[----:B------:R-:W1:Y:S01]  /*0ed0*/  LDC.64 R4, c[0x0][0xb18] ;  /* 0x0002c600ff047b82 */ /* 0x000e620000000a00 */
[----:B------:R-:W-:-:S07]  /*0ee0*/  ISETP.NE.AND P0, PT, R9, 0x1, PT ;  /* 0x000000010900780c */ /* 0x000fce0003f05270 */
[----:B------:R-:W2:Y:S08]  /*0ef0*/  LDC R10, c[0x0][0xb0c] ;  /* 0x0002c300ff0a7b82 */ /* 0x000eb00000000800 */
[----:B------:R-:W3:Y:S08]  /*0f00*/  LDC R11, c[0x0][0x370] ;  /* 0x0000dc00ff0b7b82 */ /* 0x000ef00000000800 */
[----:B------:R-:W4:Y:S01]  /*0f10*/  LDC R12, c[0x0][0x374] ;  /* 0x0000dd00ff0c7b82 */ /* 0x000f220000000800 */
[----:B-1----:R-:W-:-:S07]  /*0f20*/  ISETP.NE.AND P1, PT, R4, 0x1, PT ;  /* 0x000000010400780c */ /* 0x002fce0003f25270 */
[----:B------:R-:W3:Y:S01]  /*0f30*/  LDC.64 R6, c[0x0][0xb10] ;  /* 0x0002c400ff067b82 */ /* 0x000ee20000000a00 */
[----:B--2---:R-:W-:-:S07]  /*0f40*/  ISETP.NE.AND P2, PT, R10, 0x1, PT ;  /* 0x000000010a00780c */ /* 0x004fce0003f45270 */
[----:B------:R-:W1:Y:S08]  /*0f50*/  LDC R8, c[0x0][0xb20] ;  /* 0x0002c800ff087b82 */ /* 0x000e700000000800 */
[----:B------:R-:W2:Y:S01]  /*0f60*/  LDC.64 R2, c[0x0][0xb28] ;  /* 0x0002ca00ff027b82 */ /* 0x000ea20000000a00 */
[----:B----4-:R-:W-:-:S04]  /*0f70*/  IMAD.HI.U32 R13, R12, R5, RZ ;  /* 0x000000050c0d7227 */ /* 0x010fc800078e00ff */
[----:B------:R-:W-:-:S04]  /*0f80*/  IMAD.HI.U32 R5, R20, R5, RZ ;  /* 0x0000000514057227 */ /* 0x000fc800078e00ff */
[----:B---3--:R-:W-:-:S04]  /*0f90*/  IMAD.HI.U32 R14, R11, R6, RZ ;  /* 0x000000060b0e7227 */ /* 0x008fc800078e00ff */
[C---:B------:R-:W-:Y:S01]  /*0fa0*/  IMAD.HI.U32 R16, R21.reuse, R6, RZ ;  /* 0x0000000615107227 */ /* 0x040fe200078e00ff */
[-C--:B------:R-:W-:Y:S02]  /*0fb0*/  @P2 SHF.R.U32.HI R11, RZ, R7.reuse, R14 ;  /* 0x00000007ff0b2219 */ /* 0x080fe4000001160e */
[-C--:B-1----:R-:W-:Y:S02]  /*0fc0*/  @P1 SHF.R.U32.HI R12, RZ, R8.reuse, R13 ;  /* 0x00000008ff0c1219 */ /* 0x082fe4000001160d */
[----:B------:R-:W-:Y:S02]  /*0fd0*/  SHF.R.U32.HI R5, RZ, R8, R5 ;  /* 0x00000008ff057219 */ /* 0x000fe40000011605 */
[----:B------:R-:W-:Y:S02]  /*0fe0*/  SHF.R.U32.HI R16, RZ, R7, R16 ;  /* 0x00000007ff107219 */ /* 0x000fe40000011610 */
[----:B------:R-:W-:Y:S01]  /*0ff0*/  SEL R5, R20, R5, !P1 ;  /* 0x0000000514057207 */ /* 0x000fe20004800000 */
[----:B--2---:R-:W-:Y:S01]  /*1000*/  IMAD.HI.U32 R14, R12, R2, RZ ;  /* 0x000000020c0e7227 */ /* 0x004fe200078e00ff */
[----:B------:R-:W-:-:S02]  /*1010*/  SEL R7, R21, R16, !P2 ;  /* 0x0000001015077207 */ /* 0x000fc40005000000 */
[----:B------:R-:W-:Y:S01]  /*1020*/  IADD3 R13, PT, PT, -R5, RZ, RZ ;  /* 0x000000ff050d7210 */ /* 0x000fe20007ffe1ff */
[----:B------:R-:W-:Y:S01]  /*1030*/  IMAD.HI.U32 R6, R11, R2, RZ ;  /* 0x000000020b067227 */ /* 0x000fe200078e00ff */
[----:B------:R-:W-:-:S03]  /*1040*/  @P0 SHF.R.U32.HI R12, RZ, R3, R14 ;  /* 0x00000003ff0c0219 */ /* 0x000fc6000001160e */
[----:B------:R-:W-:Y:S01]  /*1050*/  IMAD R13, R4, R13, R20 ;  /* 0x0000000d040d7224 */ /* 0x000fe200078e0214 */
[----:B------:R-:W-:Y:S01]  /*1060*/  @P0 SHF.R.U32.HI R11, RZ, R3, R6 ;  /* 0x00000003ff0b0219 */ /* 0x000fe20000011606 */
[----:B------:R-:W-:-:S04]  /*1070*/  IMAD R12, R12, R9, RZ ;  /* 0x000000090c0c7224 */ /* 0x000fc800078e02ff */
[----:B------:R-:W-:Y:S01]  /*1080*/  IMAD R6, R11, R9, RZ ;  /* 0x000000090b067224 */ /* 0x000fe200078e02ff */
[----:B------:R-:W-:-:S04]  /*1090*/  ISETP.GE.AND P1, PT, R5, R12, PT ;  /* 0x0000000c0500720c */ /* 0x000fc80003f26270 */
[----:B------:R-:W-:Y:S01]  /*10a0*/  ISETP.GE.OR P1, PT, R7, R6, P1 ;  /* 0x000000060700720c */ /* 0x000fe20000f26670 */
[----:B------:R-:W-:-:S05]  /*10b0*/  IMAD.HI.U32 R6, R5, R2, RZ ;  /* 0x0000000205067227 */ /* 0x000fca00078e00ff */
[----:B------:R-:W-:-:S04]  /*10c0*/  SHF.R.U32.HI R6, RZ, R3, R6 ;  /* 0x00000003ff067219 */ /* 0x000fc80000011606 */
[----:B------:R-:W-:-:S03]  /*10d0*/  SEL R6, R5, R6, !P0 ;  /* 0x0000000605067207 */ /* 0x000fc60004000000 */
[----:B------:R-:W-:Y:S01]  /*10e0*/  @!P1 IMAD.HI.U32 R8, R7, R2, RZ ;  /* 0x0000000207089227 */ /* 0x000fe200078e00ff */
[----:B------:R-:W-:-:S04]  /*10f0*/  IADD3 R2, PT, PT, -R6, RZ, RZ ;  /* 0x000000ff06027210 */ /* 0x000fc80007ffe1ff */
[----:B------:R-:W-:Y:S01]  /*1100*/  @!P1 SHF.R.U32.HI R8, RZ, R3, R8 ;  /* 0x00000003ff089219 */ /* 0x000fe20000011608 */
[----:B------:R-:W-:-:S03]  /*1110*/  IMAD R2, R9, R2, R5 ;  /* 0x0000000209027224 */ /* 0x000fc600078e0205 */
[----:B------:R-:W-:-:S05]  /*1120*/  @!P1 SEL R3, R7, R8, !P0 ;  /* 0x0000000807039207 */ /* 0x000fca0004000000 */
[--C-:B------:R-:W-:Y:S02]  /*1130*/  @!P1 IMAD.IADD R6, R6, 0x1, -R3.reuse ;  /* 0x0000000106069824 */ /* 0x100fe400078e0a03 */
[----:B------:R-:W-:Y:S01]  /*1140*/  @!P1 IMAD R3, R2, R11, R3 ;  /* 0x0000000b02039224 */ /* 0x000fe200078e0203 */
[----:B------:R-:W-:Y:S01]  /*1150*/  IADD3 R2, PT, PT, -R7, RZ, RZ ;  /* 0x000000ff07027210 */ /* 0x000fe20007ffe1ff */
[----:B------:R-:W-:Y:S02]  /*1160*/  @!P1 IMAD R5, R6, R9, R7 ;  /* 0x0000000906059224 */ /* 0x000fe400078e0207 */
[----:B------:R-:W-:Y:S02]  /*1170*/  @!P1 IMAD.MOV.U32 R7, RZ, RZ, R3 ;  /* 0x000000ffff079224 */ /* 0x000fe400078e0003 */
[----:B------:R-:W-:Y:S02]  /*1180*/  IMAD R2, R10, R2, R21 ;  /* 0x000000020a027224 */ /* 0x000fe400078e0215 */
[----:B------:R-:W-:-:S02]  /*1190*/  IMAD R20, R5, R4, R13 ;  /* 0x0000000405147224 */ /* 0x000fc400078e020d */
[----:B------:R-:W-:Y:S02]  /*11a0*/  IMAD R21, R7, R10, R2 ;  /* 0x0000000a07157224 */ /* 0x000fe400078e0202 */
.L_x_15:
[----:B------:R-:W1:Y:S01]  /*11b0*/  LDCU UR4, c[0x0][0xb30] ;  /* 0x00016600ff0477ac */ /* 0x000e620008000800 */
[----:B------:R-:W2:Y:S08]  /*11c0*/  S2UR UR37, SR_CgaCtaId ;  /* 0x00000000002579c3 */ /* 0x000eb00000008800 */
[----:B------:R-:W3:Y:S01]  /*11d0*/  LDC R72, c[0x0][0xb24] ;  /* 0x0002c900ff487b82 */ /* 0x000ee20000000800 */
[----:B-1----:R-:W-:-:S09]  /*11e0*/  UISETP.NE.AND UP1, UPT, UR4, 0x1, UPT ;  /* 0x000000010400788c */ /* 0x002fd2000bf25270 */
[----:B--2---:R-:W-:Y:S05]  /*11f0*/  BRA.U UP1, `(.L_x_16) ;  /* 0x0000000101407547 */ /* 0x004fea000b800000 */
[----:B------:R-:W1:Y:S08]  /*1200*/  LDC.64 R4, c[0x0][0xb10] ;  /* 0x0002c400ff047b82 */ /* 0x000e700000000a00 */
[----:B------:R-:W2:Y:S08]  /*1210*/  LDC.64 R2, c[0x0][0xb18] ;  /* 0x0002c600ff027b82 */ /* 0x000eb00000000a00 */
[----:B------:R-:W4:Y:S08]  /*1220*/  LDC R6, c[0x0][0xb20] ;  /* 0x0002c800ff067b82 */ /* 0x000f300000000800 */
[----:B------:R-:W3:Y:S01]  /*1230*/  LDC R8, c[0x0][0xb0c] ;  /* 0x0002c300ff087b82 */ /* 0x000ee20000000800 */
[----:B-1----:R-:W-:-:S05]  /*1240*/  IMAD.HI.U32 R4, R21, R4, RZ ;  /* 0x0000000415047227 */ /* 0x002fca00078e00ff */
[----:B------:R-:W-:Y:S01]  /*1250*/  SHF.R.U32.HI R4, RZ, R5, R4 ;  /* 0x00000005ff047219 */ /* 0x000fe20000011604 */
[----:B--2---:R-:W-:Y:S01]  /*1260*/  IMAD.HI.U32 R3, R20, R3, RZ ;  /* 0x0000000314037227 */ /* 0x004fe200078e00ff */
[----:B------:R-:W-:-:S04]  /*1270*/  ISETP.NE.AND P0, PT, R2, 0x1, PT ;  /* 0x000000010200780c */ /* 0x000fc80003f05270 */
[----:B----4-:R-:W-:-:S04]  /*1280*/  SHF.R.U32.HI R3, RZ, R6, R3 ;  /* 0x00000006ff037219 */ /* 0x010fc80000011603 */
[----:B------:R-:W-:Y:S02]  /*1290*/  SEL R3, R20, R3, !P0 ;  /* 0x0000000314037207 */ /* 0x000fe40004000000 */
[----:B---3--:R-:W-:-:S04]  /*12a0*/  ISETP.NE.AND P1, PT, R8, 0x1, PT ;  /* 0x000000010800780c */ /* 0x008fc80003f25270 */
[----:B------:R-:W-:-:S05]  /*12b0*/  SEL R4, R21, R4, !P1 ;  /* 0x0000000415047207 */ /* 0x000fca0004800000 */
[----:B------:R-:W-:Y:S02]  /*12c0*/  IMAD.IADD R5, R3, 0x1, -R4 ;  /* 0x0000000103057824 */ /* 0x000fe400078e0a04 */
[----:B------:R-:W-:Y:S02]  /*12d0*/  IMAD.IADD R3, R4, 0x1, -R3 ;  /* 0x0000000104037824 */ /* 0x000fe400078e0a03 */
[----:B------:R-:W-:Y:S02]  /*12e0*/  IMAD R21, R5, R8, R21 ;  /* 0x0000000805157224 */ /* 0x000fe400078e0215 */
[----:B------:R-:W-:-:S07]  /*12f0*/  IMAD R20, R3, R2, R20 ;  /* 0x0000000203147224 */ /* 0x000fce00078e0214 */
.L_x_16:
[----:B------:R-:W-:Y:S01]  /*1300*/  BAR.SYNC.DEFER_BLOCKING 0x0 ;  /* 0x0000000000007b1d */ /* 0x000fe20000010000 */
[----:B------:R-:W-:Y:S01]  /*1310*/  UISETP.NE.AND UP1, UPT, UR8, 0x2, UPT ;  /* 0x000000020800788c */ /* 0x000fe2000bf25270 */
[----:B------:R-:W-:Y:S02]  /*1320*/  ISETP.NE.OR P5, PT, R0, 0x2, !P5 ;  /* 0x000000020000780c */ /* 0x000fe40006fa5670 */
[----:B------:R-:W-:-:S06]  /*1330*/  LOP3.LUT R2, R185, 0x1f, RZ, 0xc0, !PT ;  /* 0x0000001fb9027812 */ /* 0x000fcc00078ec0ff */
[----:B------:R-:W-:Y:S05]  /*1340*/  BRA.U UP1, `(.L_x_17) ;  /* 0x0000001101687547 */ /* 0x000fea000b800000 */
[----:B------:R-:W1:Y:S01]  /*1350*/  LDCU UR13, c[0x0][0x38c] ;  /* 0x00007180ff0d77ac */ /* 0x000e620008000800 */
[----:B------:R-:W2:Y:S01]  /*1360*/  LDC R9, c[0x0][0x370] ;  /* 0x0000dc00ff097b82 */ /* 0x000ea20000000800 */
[----:B------:R-:W-:Y:S01]  /*1370*/  PLOP3.LUT P1, PT, PT, PT, UP2, 0x80, 0x8 ;  /* 0x000000000008781c */ /* 0x000fe20003f2f028 */
[----:B------:R-:W-:Y:S01]  /*1380*/  IMAD.MOV.U32 R15, RZ, RZ, 0x1 ;  /* 0x00000001ff0f7424 */ /* 0x000fe200078e00ff */
[----:B------:R-:W-:Y:S01]  /*1390*/  ISETP.EQ.OR P4, PT, R2, RZ, P5 ;  /* 0x000000ff0200720c */ /* 0x000fe20002f82670 */
[----:B------:R-:W-:Y:S01]  /*13a0*/  IMAD.MOV.U32 R14, RZ, RZ, RZ ;  /* 0x000000ffff0e7224 */ /* 0x000fe200078e00ff */
[----:B------:R-:W-:Y:S02]  /*13b0*/  PLOP3.LUT P1, PT, P1, PT, PT, 0x8, 0x80 ;  /* 0x000000000080781c */ /* 0x000fe40000f2e170 */
[----:B------:R-:W-:Y:S01]  /*13c0*/  CS2R R12, SRZ ;  /* 0x00000000000c7805 */ /* 0x000fe2000001ff00 */
[----:B------:R-:W-:Y:S01]  /*13d0*/  IMAD.MOV.U32 R10, RZ, RZ, 0x1 ;  /* 0x00000001ff0a7424 */ /* 0x000fe200078e00ff */
[----:B------:R-:W4:Y:S01]  /*13e0*/  LDC R0, c[0x0][0x374] ;  /* 0x0000dd00ff007b82 */ /* 0x000f220000000800 */
[----:B------:R-:W2:Y:S01]  /*13f0*/  LDCU.64 UR22, c[0x0][0x348] ;  /* 0x00006900ff1677ac */ /* 0x000ea20008000a00 */
[----:B------:R-:W-:Y:S01]  /*1400*/  UMOV UR6, URZ ;  /* 0x000000ff00067c82 */ /* 0x000fe20008000000 */
[----:B-1----:R-:W-:-:S04]  /*1410*/  UIADD3 UR5, UPT, UPT, UR13, 0x7f, URZ ;  /* 0x0000007f0d057890 */ /* 0x002fc8000fffe0ff */
[----:B------:R-:W-:-:S04]  /*1420*/  USHF.R.S32.HI UR4, URZ, 0x1f, UR5 ;  /* 0x0000001fff047899 */ /* 0x000fc80008011405 */
[----:B------:R-:W-:-:S04]  /*1430*/  ULEA.HI UR4, UR4, UR5, URZ, 0x7 ;  /* 0x0000000504047291 */ /* 0x000fc8000f8f38ff */
[----:B------:R-:W-:Y:S02]  /*1440*/  USHF.R.S32.HI UR15, URZ, 0x7, UR4 ;  /* 0x00000007ff0f7899 */ /* 0x000fe40008011404 */
[----:B------:R-:W-:Y:S02]  /*1450*/  UIADD3 UR4, UPT, UPT, UR13, -0x1, URZ ;  /* 0xffffffff0d047890 */ /* 0x000fe4000fffe0ff */
[----:B------:R-:W-:Y:S02]  /*1460*/  UISETP.LT.U32.AND UP0, UPT, UR15, 0x3, UPT ;  /* 0x000000030f00788c */ /* 0x000fe4000bf01070 */
[----:B------:R-:W-:Y:S02]  /*1470*/  UISETP.GE.U32.AND UP1, UPT, UR4, -0xff, UPT ;  /* 0xffffff010400788c */ /* 0x000fe4000bf26070 */
[----:B------:R-:W-:Y:S02]  /*1480*/  USEL UR14, UR15, 0x3, UP0 ;  /* 0x000000030f0e7887 */ /* 0x000fe40008000000 */
[----:B------:R-:W-:-:S02]  /*1490*/  UIADD3 UR13, UPT, UPT, UR13, 0xfe, URZ ;  /* 0x000000fe0d0d7890 */ /* 0x000fc4000fffe0ff */
[----:B------:R-:W-:Y:S02]  /*14a0*/  UIADD3 UR5, UPT, UPT, UR14, -0x1, URZ ;  /* 0xffffffff0e057890 */ /* 0x000fe4000fffe0ff */
[----:B------:R-:W-:-:S03]  /*14b0*/  UIADD3 UR7, UPT, UPT, UR15, -UR14, URZ ;  /* 0x8000000e0f077290 */ /* 0x000fc6000fffe0ff */
[----:B------:R-:W-:-:S04]  /*14c0*/  @UP1 UIADD3 UR5, UPT, UPT, UR14, URZ, URZ ;  /* 0x000000ff0e051290 */ /* 0x000fc8000fffe0ff */
[----:B--2---:R-:W-:-:S12]  /*14d0*/  UIADD3 UR5, UPT, UPT, UR5, 0x1, URZ ;  /* 0x0000000105057890 */ /* 0x004fd8000fffe0ff */
.L_x_35:
[----:B------:R-:W-:Y:S01]  /*14e0*/  UISETP.NE.AND UP0, UPT, UR37, URZ, UPT ;  /* 0x000000ff2500728c */ /* 0x000fe2000bf05270 */
[----:B------:R-:W1:Y:S08]  /*14f0*/  S2UR UR37, SR_CgaCtaId ;  /* 0x00000000002579c3 */ /* 0x000e700000008800 */
[----:B------:R-:W-:Y:S05]  /*1500*/  BRA.U UP0, `(.L_x_18) ;  /* 0x0000000100347547 */ /* 0x000fea000b800000 */
[----:B------:R-:W2:Y:S01]  /*1510*/  S2R R2, SR_CgaCtaId ;  /* 0x0000000000027919 */ /* 0x000ea20000008800 */
[----:B------:R-:W-:-:S04]  /*1520*/  MOV R3, 0x400 ;  /* 0x0000040000037802 */ /* 0x000fc80000000f00 */
[----:B--2---:R-:W-:Y:S02]  /*1530*/  LEA R3, R2, R3, 0x18 ;  /* 0x0000000302037211 */ /* 0x004fe400078ec0ff */
[----:B------:R-:W-:-:S03]  /*1540*/  SHF.L.U32 R2, R10, 0x1f, RZ ;  /* 0x0000001f0a027819 */ /* 0x000fc600000006ff */
[----:B------:R-:W-:-:S04]  /*1550*/  IMAD R3, R12, 0x8, R3 ;  /* 0x000000080c037824 */ /* 0x000fc800078e0203 */
[----:B------:R-:W2:Y:S02]  /*1560*/  SYNCS.PHASECHK.TRANS64.TRYWAIT P0, [R3+URZ+0xd0], R2 ;  /* 0x0000d002030075a7 */ /* 0x000ea400080011ff */
[----:B--2---:R-:W-:Y:S05]  /*1570*/  @!P0 BRA `(.L_x_19) ;  /* 0x0000009800948947 */ /* 0x004fea0003800000 */
.L_x_125:
[----:B------:R-:W-:Y:S01]  /*1580*/  VIADD R12, R12, 0x1 ;  /* 0x000000010c0c7836 */ /* 0x000fe20000000000 */
[----:B------:R2:W-:Y:S04]  /*1590*/  SYNCS.ARRIVE.TRANS64.A1T0 RZ, [R3+URZ+0xc0], RZ ;  /* 0x0000c0ff03ff79a7 */ /* 0x0005e800081000ff */
[----:B------:R-:W-:-:S04]  /*15a0*/  ISETP.NE.AND P0, PT, R12, 0x2, PT ;  /* 0x000000020c00780c */ /* 0x000fc80003f05270 */
[----:B------:R-:W-:Y:S02]  /*15b0*/  SEL R12, R12, RZ, P0 ;  /* 0x000000ff0c0c7207 */ /* 0x000fe40000000000 */
[----:B--2---:R-:W-:-:S04]  /*15c0*/  SEL R3, RZ, 0x1, P0 ;  /* 0x00000001ff037807 */ /* 0x004fc80000000000 */
[----:B------:R-:W-:-:S07]  /*15d0*/  LOP3.LUT R10, R10, R3, RZ, 0x3c, !PT ;  /* 0x000000030a0a7212 */ /* 0x000fce00078e3cff */
.L_x_18:
[----:B------:R-:W-:Y:S01]  /*15e0*/  UMOV UR4, 0x400 ;  /* 0x0000040000047882 */ /* 0x000fe20000000000 */
[----:B------:R-:W-:Y:S01]  /*15f0*/  SHF.L.U32 R2, R15, 0x1f, RZ ;  /* 0x0000001f0f027819 */ /* 0x000fe200000006ff */
[----:B-1----:R-:W-:Y:S01]  /*1600*/  ULEA UR4, UR37, UR4, 0x18 ;  /* 0x0000000425047291 */ /* 0x002fe2000f8ec0ff */
[----:B------:R-:W-:Y:S01]  /*1610*/  R2UR UR34, R21 ;  /* 0x00000000152272ca */ /* 0x000fe200000e0000 */
[----:B------:R-:W-:Y:S01]  /*1620*/  UISETP.GE.U32.AND UP0, UPT, UR13, 0xff, UPT ;  /* 0x000000ff0d00788c */ /* 0x000fe2000bf06070 */
[----:B------:R-:W-:Y:S01]  /*1630*/  R2UR UR18, R20 ;  /* 0x00000000141272ca */ /* 0x000fe200000e0000 */
[----:B------:R-:W-:Y:S01]  /*1640*/  ULEA UR8, UR6, UR4, 0x3 ;  /* 0x0000000406087291 */ /* 0x000fe2000f8e18ff */
[----:B------:R-:W-:-:S08]  /*1650*/  UMOV UR21, URZ ;  /* 0x000000ff00157c82 */ /* 0x000fd00008000000 */
[----:B------:R1:W2:Y:S01]  /*1660*/  SYNCS.PHASECHK.TRANS64.TRYWAIT P0, [UR8+0x18], R2 ;  /* 0x00001802ff0075a7 */ /* 0x0002a20008001108 */
[----:B------:R-:W-:Y:S02]  /*1670*/  USHF.L.U32 UR34, UR34, 0x7, URZ ;  /* 0x0000000722227899 */ /* 0x000fe400080006ff */
[----:B------:R-:W-:Y:S01]  /*1680*/  USHF.L.U32 UR18, UR18, 0x8, URZ ;  /* 0x0000000812127899 */ /* 0x000fe200080006ff */
[----:B------:R-:W-:Y:S11]  /*1690*/  BRA.U !UP0, `(.L_x_20) ;  /* 0x0000000108c07547 */ /* 0x000ff6000b800000 */
[----:B------:R-:W-:Y:S01]  /*16a0*/  UIADD3 UR10, UPT, UPT, UR18, 0x80, URZ ;  /* 0x00000080120a7890 */ /* 0x000fe2000fffe0ff */
[----:B------:R-:W-:Y:S01]  /*16b0*/  UMOV UR24, URZ ;  /* 0x000000ff00187c82 */ /* 0x000fe20008000000 */
[----:B------:R-:W-:-:S10]  /*16c0*/  UMOV UR25, UR6 ;  /* 0x0000000600197c82 */ /* 0x000fd40008000000 */
.L_x_25:
[----:B-1----:R-:W-:Y:S01]  /*16d0*/  ULEA UR33, UR25, UR4, 0x3 ;  /* 0x0000000419217291 */ /* 0x002fe2000f8e18ff */
[----:B--2---:R-:W-:Y:S01]  /*16e0*/  @!P5 MOV R3, 0xc000 ;  /* 0x0000c0000003d802 */ /* 0x004fe20000000f00 */
[----:B--2---:R-:W-:Y:S10]  /*16f0*/  @P0 BRA `(.L_x_21) ;  /* 0x00000000000c0947 */ /* 0x004ff40003800000 */
[----:B------:R-:W-:-:S04]  /*1700*/  SHF.L.U32 R5, R15, 0x1f, RZ ;  /* 0x0000001f0f057819 */ /* 0x000fc800000006ff */
[----:B------:R-:W2:Y:S02]  /*1710*/  SYNCS.PHASECHK.TRANS64.TRYWAIT P0, [UR33+0x18], R5 ;  /* 0x00001805ff0075a7 */ /* 0x000ea40008001121 */
[----:B--2---:R-:W-:Y:S05]  /*1720*/  @!P0 BRA `(.L_x_22) ;  /* 0x00000098003c8947 */ /* 0x004fea0003800000 */
.L_x_21:
[----:B------:R2:W-:Y:S01]  /*1730*/  @!P5 SYNCS.ARRIVE.TRANS64 RZ, [UR33], R3 ;  /* 0x00000003ffffd9a7 */ /* 0x0005e20008000021 */
[----:B------:R-:W-:Y:S04]  /*1740*/  BSSY.RECONVERGENT B0, `(.L_x_23) ;  /* 0x0000003000007945 */ /* 0x000fe80003800200 */
[----:B------:R-:W-:Y:S05]  /*1750*/  @P4 BRA `(.L_x_24) ;  /* 0x0000000000044947 */ /* 0x000fea0003800000 */
[----:B------:R-:W-:Y:S05]  /*1760*/  BPT.TRAP 0x1 ;  /* 0x000000040000795c */ /* 0x000fea0000300000 */
.L_x_24:
[----:B------:R-:W-:Y:S05]  /*1770*/  BSYNC.RECONVERGENT B0 ;  /* 0x0000000000007941 */ /* 0x000fea0003800200 */
.L_x_23:
[----:B------:R-:W-:Y:S02]  /*1780*/  UIADD3 UR6, UPT, UPT, UR25, 0x1, URZ ;  /* 0x0000000119067890 */ /* 0x000fe4000fffe0ff */
[----:B------:R-:W-:Y:S02]  /*1790*/  ULEA UR32, UR25, UR4, 0xe ;  /* 0x0000000419207291 */ /* 0x000fe4000f8e70ff */
[----:B------:R-:W-:Y:S02]  /*17a0*/  UISETP.NE.AND UP0, UPT, UR6, 0x3, UPT ;  /* 0x000000030600788c */ /* 0x000fe4000bf05270 */
[----:B------:R-:W-:Y:S02]  /*17b0*/  UIADD3 UR30, UP1, UPT, UR22, 0x80, URZ ;  /* 0x00000080161e7890 */ /* 0x000fe4000ff3e0ff */
[----:B------:R-:W-:Y:S02]  /*17c0*/  USEL UR9, URZ, 0x1, UP0 ;  /* 0x00000001ff097887 */ /* 0x000fe40008000000 */
[----:B------:R-:W-:-:S02]  /*17d0*/  USEL UR6, UR6, URZ, UP0 ;  /* 0x000000ff06067287 */ /* 0x000fc40008000000 */
[----:B------:R-:W-:Y:S02]  /*17e0*/  UIADD3 UR28, UP0, UPT, UR22, 0x180, URZ ;  /* 0x00000180161c7890 */ /* 0x000fe4000ff1e0ff */
[----:B------:R-:W-:Y:S01]  /*17f0*/  ULEA UR8, UR6, UR4, 0x3 ;  /* 0x0000000406087291 */ /* 0x000fe2000f8e18ff */
[----:B------:R-:W-:Y:S01]  /*1800*/  LOP3.LUT R15, R15, UR9, RZ, 0x3c, !PT ;  /* 0x000000090f0f7c12 */ /* 0x000fe2000f8e3cff */
[----:B------:R-:W-:Y:S02]  /*1810*/  USHF.L.U32 UR35, UR24, 0x7, URZ ;  /* 0x0000000718237899 */ /* 0x000fe400080006ff */
[----:B------:R-:W-:Y:S01]  /*1820*/  UIADD3.X UR31, UPT, UPT, URZ, UR23, URZ, UP1, !UPT ;  /* 0x00000017ff1f7290 */ /* 0x000fe20008ffe4ff */
[----:B-1----:R-:W-:Y:S01]  /*1830*/  SHF.L.U32 R2, R15, 0x1f, RZ ;  /* 0x0000001f0f027819 */ /* 0x002fe200000006ff */
[----:B------:R-:W-:Y:S02]  /*1840*/  UIADD3 UR32, UPT, UPT, UR32, 0xc400, URZ ;  /* 0x0000c40020207890 */ /* 0x000fe4000fffe0ff */
[----:B------:R-:W-:Y:S01]  /*1850*/  UIADD3.X UR29, UPT, UPT, URZ, UR23, URZ, UP0, !UPT ;  /* 0x00000017ff1d7290 */ /* 0x000fe200087fe4ff */
[----:B------:R1:W1:Y:S01]  /*1860*/  SYNCS.PHASECHK.TRANS64.TRYWAIT P0, [UR8+0x18], R2 ;  /* 0x00001802ff0075a7 */ /* 0x0002620008001108 */
[----:B------:R-:W-:Y:S01]  /*1870*/  ULEA UR8, UR25, UR4, 0xf ;  /* 0x0000000419087291 */ /* 0x000fe2000f8e78ff */
[----:B------:R-:W-:Y:S01]  /*1880*/  UMOV UR26, 0x0 ;  /* 0x00000000001a7882 */ /* 0x000fe20000000000 */
[----:B------:R-:W-:-:S02]  /*1890*/  UMOV UR27, 0x10000000 ;  /* 0x10000000001b7882 */ /* 0x000fc40000000000 */
[----:B------:R-:W-:Y:S01]  /*18a0*/  UIADD3 UR16, UPT, UPT, UR8, 0x18400, URZ ;  /* 0x0001840008107890 */ /* 0x000fe2000fffe0ff */
[----:B------:R1:W-:Y:S01]  /*18b0*/  UTMALDG.3D [UR32], [UR30], desc[UR26] ;  /* 0x00001a201e0075b4 */ /* 0x0003e20008011000 */
[----:B------:R-:W-:Y:S01]  /*18c0*/  UIADD3 UR8, UPT, UPT, UR8, 0x1c400, URZ ;  /* 0x0001c40008087890 */ /* 0x000fe2000fffe0ff */
[----:B------:R-:W-:Y:S01]  /*18d0*/  UMOV UR17, UR33 ;  /* 0x0000002100117c82 */ /* 0x000fe20008000000 */
[----:B------:R-:W-:Y:S01]  /*18e0*/  UMOV UR20, UR36 ;  /* 0x0000002400147c82 */ /* 0x000fe20008000000 */
[----:B------:R-:W-:Y:S01]  /*18f0*/  UMOV UR19, UR35 ;  /* 0x0000002300137c82 */ /* 0x000fe20008000000 */
[----:B------:R-:W-:Y:S01]  /*1900*/  UMOV UR12, UR36 ;  /* 0x00000024000c7c82 */ /* 0x000fe20008000000 */
[----:B------:R-:W-:Y:S01]  /*1910*/  UMOV UR9, UR33 ;  /* 0x0000002100097c82 */ /* 0x000fe20008000000 */
[----:B------:R-:W-:Y:S01]  /*1920*/  UMOV UR11, UR35 ;  /* 0x00000023000b7c82 */ /* 0x000fe20008000000 */
[----:B------:R1:W-:Y:S01]  /*1930*/  UTMALDG.3D [UR16], [UR28], desc[UR26] ;  /* 0x00001a101c0075b4 */ /* 0x0003e20008011000 */
[----:B------:R-:W-:Y:S01]  /*1940*/  UIADD3 UR24, UPT, UPT, UR24, 0x1, URZ ;  /* 0x0000000118187890 */ /* 0x000fe2000fffe0ff */
[----:B------:R-:W-:Y:S01]  /*1950*/  UMOV UR21, UR5 ;  /* 0x0000000500157c82 */ /* 0x000fe20008000000 */
[----:B------:R-:W-:-:S02]  /*1960*/  UMOV UR25, UR6 ;  /* 0x0000000600197c82 */ /* 0x000fc40008000000 */
[----:B------:R-:W-:Y:S01]  /*1970*/  UISETP.NE.AND UP0, UPT, UR24, UR5, UPT ;  /* 0x000000051800728c */ /* 0x000fe2000bf05270 */
[----:B------:R1:W-:Y:S08]  /*1980*/  UTMALDG.3D [UR8], [UR28], desc[UR26] ;  /* 0x00001a081c0075b4 */ /* 0x0003f00008011000 */
[----:B------:R-:W-:Y:S05]  /*1990*/  BRA.U UP0, `(.L_x_25) ;  /* 0xfffffffd004c7547 */ /* 0x000fea000b83ffff */
.L_x_20:
[----:B-1----:R-:W-:Y:S01]  /*19a0*/  ULEA UR8, UR6, UR4, 0x3 ;  /* 0x0000000406087291 */ /* 0x002fe2000f8e18ff */
[----:B------:R-:W-:Y:S01]  /*19b0*/  SHF.L.U32 R2, R15, 0x1f, RZ ;  /* 0x0000001f0f027819 */ /* 0x000fe200000006ff */
[----:B------:R-:W-:Y:S01]  /*19c0*/  @!P1 SYNCS.ARRIVE.TRANS64.A1T0 RZ, [UR4+0x78], RZ ;  /* 0x000078ffffff99a7 */ /* 0x000fe20008100004 */
[----:B------:R-:W-:-:S06]  /*19d0*/  UISETP.GT.AND UP0, UPT, UR15, UR14, UPT ;  /* 0x0000000e0f00728c */ /* 0x000fcc000bf04270 */
[----:B--2---:R1:W2:Y:S03]  /*19e0*/  SYNCS.PHASECHK.TRANS64.TRYWAIT P0, [UR8+0x18], R2 ;  /* 0x00001802ff0075a7 */ /* 0x0042a60008001108 */
[----:B------:R-:W-:Y:S05]  /*19f0*/  BRA.U !UP0, `(.L_x_26) ;  /* 0x0000000108c47547 */ /* 0x000fea000b800000 */
[----:B------:R-:W-:Y:S02]  /*1a00*/  UIADD3 UR29, UPT, UPT, UR7, UR21, URZ ;  /* 0x00000015071d7290 */ /* 0x000fe4000fffe0ff */
[----:B------:R-:W-:Y:S01]  /*1a10*/  UIADD3 UR10, UPT, UPT, UR18, 0x80, URZ ;  /* 0x00000080120a7890 */ /* 0x000fe2000fffe0ff */
[----:B------:R-:W-:-:S11]  /*1a20*/  UMOV UR35, UR6 ;  /* 0x0000000600237c82 */ /* 0x000fd60008000000 */
.L_x_31:
[----:B-1----:R-:W-:Y:S01]  /*1a30*/  ULEA UR25, UR35, UR4, 0x3 ;  /* 0x0000000423197291 */ /* 0x002fe2000f8e18ff */
[----:B--2---:R-:W-:Y:S01]  /*1a40*/  @!P5 MOV R3, 0xc000 ;  /* 0x0000c0000003d802 */ /* 0x004fe20000000f00 */
[----:B--2---:R-:W-:Y:S10]  /*1a50*/  @P0 BRA `(.L_x_27) ;  /* 0x00000000000c0947 */ /* 0x004ff40003800000 */
[----:B------:R-:W-:-:S04]  /*1a60*/  SHF.L.U32 R5, R15, 0x1f, RZ ;  /* 0x0000001f0f057819 */ /* 0x000fc800000006ff */
[----:B------:R-:W2:Y:S02]  /*1a70*/  SYNCS.PHASECHK.TRANS64.TRYWAIT P0, [UR25+0x18], R5 ;  /* 0x00001805ff0075a7 */ /* 0x000ea40008001119 */
[----:B--2---:R-:W-:Y:S05]  /*1a80*/  @!P0 BRA `(.L_x_28) ;  /* 0x00000094007c8947 */ /* 0x004fea0003800000 */
.L_x_27:
[----:B------:R2:W-:Y:S01]  /*1a90*/  @!P5 SYNCS.ARRIVE.TRANS64 RZ, [UR25], R3 ;  /* 0x00000003ffffd9a7 */ /* 0x0005e20008000019 */
[----:B------:R-:W-:Y:S04]  /*1aa0*/  BSSY.RECONVERGENT B0, `(.L_x_29) ;  /* 0x0000003000007945 */ /* 0x000fe80003800200 */
[----:B------:R-:W-:Y:S05]  /*1ab0*/  @P4 BRA `(.L_x_30) ;  /* 0x0000000000044947 */ /* 0x000fea0003800000 */
[----:B------:R-:W-:Y:S05]  /*1ac0*/  BPT.TRAP 0x1 ;  /* 0x000000040000795c */ /* 0x000fea0000300000 */
.L_x_30:
[----:B------:R-:W-:Y:S05]  /*1ad0*/  BSYNC.RECONVERGENT B0 ;  /* 0x0000000000007941 */ /* 0x000fea0003800200 */
.L_x_29:
        /* <DEDUP_REMOVED lines=10> */
[----:B------:R-:W-:Y:S01]  /*1b80*/  UIADD3 UR24, UPT, UPT, UR24, 0xc400, URZ ;  /* 0x0000c40018187890 */ /* 0x000fe2000fffe0ff */
[----:B-1----:R-:W-:Y:S01]  /*1b90*/  SHF.L.U32 R2, R15, 0x1f, RZ ;  /* 0x0000001f0f027819 */ /* 0x002fe200000006ff */
[----:B------:R-:W-:Y:S02]  /*1ba0*/  UIADD3.X UR39, UPT, UPT, URZ, UR23, URZ, UP1, !UPT ;  /* 0x00000017ff277290 */ /* 0x000fe40008ffe4ff */
[----:B------:R-:W-:Y:S01]  /*1bb0*/  UIADD3.X UR33, UPT, UPT, URZ, UR23, URZ, UP0, !UPT ;  /* 0x00000017ff217290 */ /* 0x000fe200087fe4ff */
[----:B------:R1:W1:Y:S01]  /*1bc0*/  SYNCS.PHASECHK.TRANS64.TRYWAIT P0, [UR8+0x18], R2 ;  /* 0x00001802ff0075a7 */ /* 0x0002620008001108 */
[----:B------:R-:W-:Y:S01]  /*1bd0*/  ULEA UR8, UR35, UR4, 0xf ;  /* 0x0000000423087291 */ /* 0x000fe2000f8e78ff */
[----:B------:R-:W-:Y:S01]  /*1be0*/  UMOV UR30, 0x0 ;  /* 0x00000000001e7882 */ /* 0x000fe20000000000 */
[----:B------:R-:W-:-:S02]  /*1bf0*/  UMOV UR31, 0x10000000 ;  /* 0x10000000001f7882 */ /* 0x000fc40000000000 */
[----:B------:R-:W-:Y:S02]  /*1c00*/  UIADD3 UR16, UPT, UPT, UR8, 0x18400, URZ ;  /* 0x0001840008107890 */ /* 0x000fe4000fffe0ff */
[----:B------:R-:W-:Y:S01]  /*1c10*/  UIADD3 UR8, UPT, UPT, UR8, 0x1c400, URZ ;  /* 0x0001c40008087890 */ /* 0x000fe2000fffe0ff */
[----:B------:R-:W-:Y:S01]  /*1c20*/  UMOV UR26, UR34 ;  /* 0x00000022001a7c82 */ /* 0x000fe20008000000 */
[----:B------:R-:W-:Y:S01]  /*1c30*/  UMOV UR28, UR36 ;  /* 0x00000024001c7c82 */ /* 0x000fe20008000000 */
[----:B------:R-:W-:Y:S01]  /*1c40*/  UMOV UR17, UR25 ;  /* 0x0000001900117c82 */ /* 0x000fe20008000000 */
[----:B------:R-:W-:Y:S01]  /*1c50*/  UMOV UR20, UR36 ;  /* 0x0000002400147c82 */ /* 0x000fe20008000000 */
[----:B------:R-:W-:Y:S01]  /*1c60*/  UMOV UR19, UR27 ;  /* 0x0000001b00137c82 */ /* 0x000fe20008000000 */
[----:B------:R-:W-:Y:S01]  /*1c70*/  UMOV UR12, UR36 ;  /* 0x00000024000c7c82 */ /* 0x000fe20008000000 */
[----:B------:R-:W-:Y:S01]  /*1c80*/  UMOV UR9, UR25 ;  /* 0x0000001900097c82 */ /* 0x000fe20008000000 */
[----:B------:R1:W-:Y:S01]  /*1c90*/  UTMALDG.3D [UR24], [UR38], desc[UR30] ;  /* 0x00001e18260075b4 */ /* 0x0003e20008011000 */
[----:B------:R-:W-:Y:S01]  /*1ca0*/  UMOV UR11, UR27 ;  /* 0x0000001b000b7c82 */ /* 0x000fe20008000000 */
[----:B------:R-:W-:Y:S01]  /*1cb0*/  UIADD3 UR21, UPT, UPT, UR21, 0x1, URZ ;  /* 0x0000000115157890 */ /* 0x000fe2000fffe0ff */
[----:B------:R-:W-:-:S03]  /*1cc0*/  UMOV UR35, UR6 ;  /* 0x0000000600237c82 */ /* 0x000fc60008000000 */
[----:B------:R-:W-:Y:S01]  /*1cd0*/  UISETP.NE.AND UP0, UPT, UR21, UR29, UPT ;  /* 0x0000001d1500728c */ /* 0x000fe2000bf05270 */
[----:B------:R1:W-:Y:S01]  /*1ce0*/  UTMALDG.3D [UR16], [UR32], desc[UR30] ;  /* 0x00001e10200075b4 */ /* 0x0003e20008011000 */
[----:B------:R1:W-:Y:S07]  /*1cf0*/  UTMALDG.3D [UR8], [UR32], desc[UR30] ;  /* 0x00001e08200075b4 */ /* 0x0003ee0008011000 */
[----:B------:R-:W-:Y:S05]  /*1d00*/  BRA.U UP0, `(.L_x_31) ;  /* 0xfffffffd00487547 */ /* 0x000fea000b83ffff */
.L_x_26:
[C---:B-1----:R-:W-:Y:S01]  /*1d10*/  LEA R2, R14.reuse, UR4, 0x3 ;  /* 0x000000040e027c11 */ /* 0x042fe2000f8e18ff */
[----:B------:R-:W-:Y:S01]  /*1d20*/  NOP ;  /* 0x0000000000007918 */ /* 0x000fe20000000000 */
[----:B--2---:R-:W-:Y:S02]  /*1d30*/  SHF.L.U32 R3, R13, 0x1f, RZ ;  /* 0x0000001f0d037819 */ /* 0x004fe400000006ff */
[----:B------:R-:W-:Y:S02]  /*1d40*/  LEA R4, R14, UR4, 0x4 ;  /* 0x000000040e047c11 */ /* 0x000fe4000f8e20ff */
[----:B------:R-:W1:Y:S02]  /*1d50*/  SYNCS.PHASECHK.TRANS64.TRYWAIT P0, [R2+URZ+0x80], R3 ;  /* 0x00008003020075a7 */ /* 0x000e6400080011ff */
[----:B-1----:R-:W-:Y:S05]  /*1d60*/  @!P0 BRA `(.L_x_32) ;  /* 0x0000009000dc8947 */ /* 0x002fea0003800000 */
.L_x_128:
[----:B------:R-:W2:Y:S01]  /*1d70*/  LDS.128 R4, [R4+0xf0] ;  /* 0x0000f00004047984 */ /* 0x000ea20000000c00 */
[----:B---3--:R-:W-:Y:S01]  /*1d80*/  ISETP.GE.AND P0, PT, R72, 0x1, PT ;  /* 0x000000014800780c */ /* 0x008fe20003f06270 */
[----:B-1----:R-:W-:Y:S01]  /*1d90*/  VIADD R2, R2, 0x90 ;  /* 0x0000009002027836 */ /* 0x002fe20000000000 */
[----:B------:R-:W-:Y:S01]  /*1da0*/  @!PT LDS RZ, [RZ] ;  /* 0x00000000fffff984 */ /* 0x000fe20000000800 */
[----:B------:R-:W-:Y:S01]  /*1db0*/  @!PT LDS RZ, [RZ] ;  /* 0x00000000fffff984 */ /* 0x000fe20000000800 */
[----:B------:R-:W-:Y:S01]  /*1dc0*/  @!PT LDS RZ, [RZ] ;  /* 0x00000000fffff984 */ /* 0x000fe20000000800 */
[----:B------:R-:W-:Y:S01]  /*1dd0*/  @!PT LDS RZ, [RZ] ;  /* 0x00000000fffff984 */ /* 0x000fe20000000800 */
[----:B------:R1:W-:Y:S06]  /*1de0*/  MEMBAR.ALL.CTA ;  /* 0x0000000000007992 */ /* 0x0003ec0000008000 */
[----:B-1----:R-:W1:Y:S01]  /*1df0*/  FENCE.VIEW.ASYNC.S ;  /* 0x00000000000073c6 */ /* 0x002e620000000000 */
[----:B------:R-:W-:-:S04]  /*1e00*/  PRMT R2, RZ, 0x654, R2 ;  /* 0x00000654ff027816 */ /* 0x000fc80000000002 */
[----:B-1----:R1:W-:Y:S01]  /*1e10*/  SYNCS.ARRIVE.TRANS64.RED.A1T0 RZ, [R2+URZ], RZ ;  /* 0x000000ff02ff79a7 */ /* 0x0023e200081004ff */
[----:B--2---:R-:W-:-:S13]  /*1e20*/  LOP3.LUT P2, RZ, R6, 0x1, RZ, 0xc0, !PT ;  /* 0x0000000106ff7812 */ /* 0x004fda000784c0ff */
[----:B------:R-:W-:Y:S01]  /*1e30*/  @P2 SHF.R.U32.HI R3, RZ, 0x10, R5 ;  /* 0x00000010ff032819 */ /* 0x000fe20000011605 */
[----:B------:R-:W-:Y:S01]  /*1e40*/  VOTEU.ANY UP0, P2 ;  /* 0x0000000000ff7886 */ /* 0x000fe20001000100 */
[----:B------:R-:W-:Y:S02]  /*1e50*/  @P2 MOV R11, R4 ;  /* 0x00000004000b2202 */ /* 0x000fe40000000f00 */
[----:B------:R-:W-:Y:S02]  /*1e60*/  @P2 R2UR.BROADCAST UR8, R3 ;  /* 0x00000000030822ca */ /* 0x000fe400008e0000 */
[----:B------:R-:W-:-:S11]  /*1e70*/  @P2 LOP3.LUT R8, R5, 0xffff, RZ, 0xc0, !PT ;  /* 0x0000ffff05082812 */ /* 0x000fd600078ec0ff */
[----:B------:R-:W-:Y:S01]  /*1e80*/  @UP0 UMOV UR36, UR8 ;  /* 0x0000000800240c82 */ /* 0x000fe20008000000 */
[----:B-1----:R-:W-:Y:S05]  /*1e90*/  @!P0 BRA `(.L_x_33) ;  /* 0x0000000000b88947 */ /* 0x002fea0003800000 */
[----:B------:R-:W4:Y:S01]  /*1ea0*/  LDC.64 R4, c[0x0][0xb18] ;  /* 0x0002c600ff047b82 */ /* 0x000f220000000a00 */
[----:B------:R-:W-:-:S07]  /*1eb0*/  ISETP.NE.AND P3, PT, R72, 0x1, PT ;  /* 0x000000014800780c */ /* 0x000fce0003f65270 */
[----:B------:R-:W1:Y:S08]  /*1ec0*/  LDC.64 R6, c[0x0][0xb10] ;  /* 0x0002c400ff067b82 */ /* 0x000e700000000a00 */
[----:B------:R-:W2:Y:S08]  /*1ed0*/  LDC R16, c[0x0][0xb20] ;  /* 0x0002c800ff107b82 */ /* 0x000eb00000000800 */
[----:B------:R-:W3:Y:S01]  /*1ee0*/  LDC R18, c[0x0][0xb0c] ;  /* 0x0002c300ff127b82 */ /* 0x000ee20000000800 */
[----:B----4-:R-:W-:Y:S01]  /*1ef0*/  IMAD.HI.U32 R17, R0, R5, RZ ;  /* 0x0000000500117227 */ /* 0x010fe200078e00ff */
[----:B------:R-:W-:-:S03]  /*1f00*/  ISETP.NE.AND P0, PT, R4, 0x1, PT ;  /* 0x000000010400780c */ /* 0x000fc60003f05270 */
[----:B------:R-:W-:-:S03]  /*1f10*/  IMAD.HI.U32 R5, R8, R5, RZ ;  /* 0x0000000508057227 */ /* 0x000fc600078e00ff */
[----:B------:R-:W4:Y:S01]  /*1f20*/  LDC.64 R2, c[0x0][0xb28] ;  /* 0x0002ca00ff027b82 */ /* 0x000f220000000a00 */
[----:B-1----:R-:W-:-:S04]  /*1f30*/  IMAD.HI.U32 R20, R9, R6, RZ ;  /* 0x0000000609147227 */ /* 0x002fc800078e00ff */
[----:B------:R-:W-:Y:S01]  /*1f40*/  IMAD.HI.U32 R22, R11, R6, RZ ;  /* 0x000000060b167227 */ /* 0x000fe200078e00ff */
[----:B------:R-:W-:Y:S02]  /*1f50*/  SHF.R.U32.HI R20, RZ, R7, R20 ;  /* 0x00000007ff147219 */ /* 0x000fe40000011614 */
[-C--:B--2---:R-:W-:Y:S02]  /*1f60*/  SHF.R.U32.HI R17, RZ, R16.reuse, R17 ;  /* 0x00000010ff117219 */ /* 0x084fe40000011611 */
[----:B------:R-:W-:Y:S02]  /*1f70*/  SHF.R.U32.HI R5, RZ, R16, R5 ;  /* 0x00000010ff057219 */ /* 0x000fe40000011605 */
[----:B------:R-:W-:Y:S02]  /*1f80*/  SEL R17, R0, R17, !P0 ;  /* 0x0000001100117207 */ /* 0x000fe40004000000 */
[----:B------:R-:W-:Y:S02]  /*1f90*/  SHF.R.U32.HI R22, RZ, R7, R22 ;  /* 0x00000007ff167219 */ /* 0x000fe40000011616 */
[----:B---3--:R-:W-:-:S02]  /*1fa0*/  ISETP.NE.AND P1, PT, R18, 0x1, PT ;  /* 0x000000011200780c */ /* 0x008fc40003f25270 */
[----:B------:R-:W-:Y:S02]  /*1fb0*/  SEL R5, R8, R5, !P0 ;  /* 0x0000000508057207 */ /* 0x000fe40004000000 */
[----:B------:R-:W-:Y:S02]  /*1fc0*/  SEL R19, R9, R20, !P1 ;  /* 0x0000001409137207 */ /* 0x000fe40004800000 */
[----:B------:R-:W-:Y:S01]  /*1fd0*/  SEL R7, R11, R22, !P1 ;  /* 0x000000160b077207 */ /* 0x000fe20004800000 */
[----:B----4-:R-:W-:-:S04]  /*1fe0*/  IMAD.HI.U32 R20, R17, R2, RZ ;  /* 0x0000000211147227 */ /* 0x010fc800078e00ff */
[----:B------:R-:W-:Y:S01]  /*1ff0*/  IMAD.HI.U32 R6, R19, R2, RZ ;  /* 0x0000000213067227 */ /* 0x000fe200078e00ff */
[----:B------:R-:W-:-:S04]  /*2000*/  @P3 SHF.R.U32.HI R17, RZ, R3, R20 ;  /* 0x00000003ff113219 */ /* 0x000fc80000011614 */
[----:B------:R-:W-:Y:S01]  /*2010*/  @P3 SHF.R.U32.HI R19, RZ, R3, R6 ;  /* 0x00000003ff133219 */ /* 0x000fe20000011606 */
[----:B------:R-:W-:-:S04]  /*2020*/  IMAD R17, R72, R17, RZ ;  /* 0x0000001148117224 */ /* 0x000fc800078e02ff */
[----:B------:R-:W-:Y:S01]  /*2030*/  IMAD R6, R72, R19, RZ ;  /* 0x0000001348067224 */ /* 0x000fe200078e02ff */
[C---:B------:R-:W-:Y:S02]  /*2040*/  ISETP.GE.AND P0, PT, R5.reuse, R17, PT ;  /* 0x000000110500720c */ /* 0x040fe40003f06270 */
[----:B------:R-:W-:Y:S02]  /*2050*/  IADD3 R17, PT, PT, -R5, RZ, RZ ;  /* 0x000000ff05117210 */ /* 0x000fe40007ffe1ff */
[----:B------:R-:W-:Y:S01]  /*2060*/  ISETP.GE.OR P0, PT, R7, R6, P0 ;  /* 0x000000060700720c */ /* 0x000fe20000706670 */
[----:B------:R-:W-:-:S04]  /*2070*/  IMAD.HI.U32 R6, R5, R2, RZ ;  /* 0x0000000205067227 */ /* 0x000fc800078e00ff */
[----:B------:R-:W-:Y:S01]  /*2080*/  IMAD R8, R4, R17, R8 ;  /* 0x0000001104087224 */ /* 0x000fe200078e0208 */
[----:B------:R-:W-:-:S04]  /*2090*/  SHF.R.U32.HI R6, RZ, R3, R6 ;  /* 0x00000003ff067219 */ /* 0x000fc80000011606 */
[----:B------:R-:W-:-:S03]  /*20a0*/  SEL R6, R5, R6, !P3 ;  /* 0x0000000605067207 */ /* 0x000fc60005800000 */
[----:B------:R-:W-:-:S04]  /*20b0*/  @!P0 IMAD.HI.U32 R16, R7, R2, RZ ;  /* 0x0000000207108227 */ /* 0x000fc800078e00ff */
[----:B------:R-:W-:Y:S01]  /*20c0*/  IMAD.MOV R2, RZ, RZ, -R6 ;  /* 0x000000ffff027224 */ /* 0x000fe200078e0a06 */
[----:B------:R-:W-:-:S03]  /*20d0*/  @!P0 SHF.R.U32.HI R16, RZ, R3, R16 ;  /* 0x00000003ff108219 */ /* 0x000fc60000011610 */
[----:B------:R-:W-:Y:S01]  /*20e0*/  IMAD R2, R72, R2, R5 ;  /* 0x0000000248027224 */ /* 0x000fe200078e0205 */
        /* <DEDUP_REMOVED lines=9> */
.L_x_33:
[----:B------:R-:W1:Y:S02]  /*2180*/  LDCU UR8, c[0x0][0xb30] ;  /* 0x00016600ff0877ac */ /* 0x000e640008000800 */
[----:B-1----:R-:W-:-:S09]  /*2190*/  UISETP.NE.AND UP0, UPT, UR8, 0x1, UPT ;  /* 0x000000010800788c */ /* 0x002fd2000bf05270 */
[----:B------:R-:W-:Y:S05]  /*21a0*/  BRA.U UP0, `(.L_x_34) ;  /* 0x0000000100407547 */ /* 0x000fea000b800000 */
[----:B------:R-:W1:Y:S08]  /*21b0*/  LDC.64 R4, c[0x0][0xb10] ;  /* 0x0002c400ff047b82 */ /* 0x000e700000000a00 */
[----:B------:R-:W2:Y:S08]  /*21c0*/  LDC.64 R2, c[0x0][0xb18] ;  /* 0x0002c600ff027b82 */ /* 0x000eb00000000a00 */
[----:B------:R-:W3:Y:S08]  /*21d0*/  LDC R6, c[0x0][0xb20] ;  /* 0x0002c800ff067b82 */ /* 0x000ef00000000800 */
[----:B------:R-:W4:Y:S01]  /*21e0*/  LDC R16, c[0x0][0xb0c] ;  /* 0x0002c300ff107b82 */ /* 0x000f220000000800 */
[----:B-1----:R-:W-:-:S05]  /*21f0*/  IMAD.HI.U32 R4, R11, R4, RZ ;  /* 0x000000040b047227 */ /* 0x002fca00078e00ff */
[----:B------:R-:W-:Y:S01]  /*2200*/  SHF.R.U32.HI R4, RZ, R5, R4 ;  /* 0x00000005ff047219 */ /* 0x000fe20000011604 */
[----:B--2---:R-:W-:Y:S01]  /*2210*/  IMAD.HI.U32 R3, R8, R3, RZ ;  /* 0x0000000308037227 */ /* 0x004fe200078e00ff */
[----:B------:R-:W-:-:S04]  /*2220*/  ISETP.NE.AND P0, PT, R2, 0x1, PT ;  /* 0x000000010200780c */ /* 0x000fc80003f05270 */
[----:B---3--:R-:W-:-:S04]  /*2230*/  SHF.R.U32.HI R3, RZ, R6, R3 ;  /* 0x00000006ff037219 */ /* 0x008fc80000011603 */
[----:B------:R-:W-:Y:S02]  /*2240*/  SEL R3, R8, R3, !P0 ;  /* 0x0000000308037207 */ /* 0x000fe40004000000 */
[----:B----4-:R-:W-:-:S04]  /*2250*/  ISETP.NE.AND P1, PT, R16, 0x1, PT ;  /* 0x000000011000780c */ /* 0x010fc80003f25270 */
[----:B------:R-:W-:-:S05]  /*2260*/  SEL R4, R11, R4, !P1 ;  /* 0x000000040b047207 */ /* 0x000fca0004800000 */
[----:B------:R-:W-:Y:S02]  /*2270*/  IMAD.IADD R5, R3, 0x1, -R4 ;  /* 0x0000000103057824 */ /* 0x000fe400078e0a04 */
[----:B------:R-:W-:Y:S02]  /*2280*/  IMAD.IADD R3, R4, 0x1, -R3 ;  /* 0x0000000104037824 */ /* 0x000fe400078e0a03 */
[----:B------:R-:W-:Y:S02]  /*2290*/  IMAD R11, R5, R16, R11 ;  /* 0x00000010050b7224 */ /* 0x000fe400078e020b */
[----:B------:R-:W-:-:S07]  /*22a0*/  IMAD R8, R3, R2, R8 ;  /* 0x0000000203087224 */ /* 0x000fce00078e0208 */
.L_x_34:
[----:B------:R-:W-:Y:S01]  /*22b0*/  VIADD R14, R14, 0x1 ;  /* 0x000000010e0e7836 */ /* 0x000fe20000000000 */
[----:B------:R-:W-:Y:S01]  /*22c0*/  PLOP3.LUT P1, PT, PT, PT, PT, 0x80, 0x8 ;  /* 0x000000000008781c */ /* 0x000fe20003f2f070 */
[----:B------:R-:W-:Y:S02]  /*22d0*/  IMAD.IADD R21, R11, 0x1, R170 ;  /* 0x000000010b157824 */ /* 0x000fe400078e02aa */
[----:B------:R-:W-:Y:S01]  /*22e0*/  IMAD.IADD R20, R8, 0x1, R147 ;  /* 0x0000000108147824 */ /* 0x000fe200078e0293 */
[----:B------:R-:W-:-:S04]  /*22f0*/  ISETP.NE.AND P0, PT, R14, 0x2, PT ;  /* 0x000000020e00780c */ /* 0x000fc80003f05270 */
[----:B------:R-:W-:Y:S02]  /*2300*/  SEL R2, RZ, 0x1, P0 ;  /* 0x00000001ff027807 */ /* 0x000fe40000000000 */
[----:B------:R-:W-:Y:S02]  /*2310*/  SEL R14, R14, RZ, P0 ;  /* 0x000000ff0e0e7207 */ /* 0x000fe40000000000 */
[----:B------:R-:W-:Y:S01]  /*2320*/  LOP3.LUT R13, R13, R2, RZ, 0x3c, !PT ;  /* 0x000000020d0d7212 */ /* 0x000fe200078e3cff */
[----:B------:R-:W-:Y:S06]  /*2330*/  @P2 BRA `(.L_x_35) ;  /* 0xfffffff000682947 */ /* 0x000fec000383ffff */
[----:B------:R-:W-:Y:S01]  /*2340*/  UIADD3 UR4, UPT, UPT, UR4, 0x18, URZ ;  /* 0x0000001804047890 */ /* 0x000fe2000fffe0ff */
[----:B------:R-:W-:-:S03]  /*2350*/  SHF.L.U32 R3, R15, 0x1f, RZ ;  /* 0x0000001f0f037819 */ /* 0x000fc600000006ff */
[----:B------:R-:W-:-:S09]  /*2360*/  ULEA UR5, UR6, UR4, 0x3 ;  /* 0x0000000406057291 */ /* 0x000fd2000f8e18ff */
[----:B------:R-:W1:Y:S02]  /*2370*/  SYNCS.PHASECHK.TRANS64.TRYWAIT P0, [UR5], R3 ;  /* 0x00000003ff0075a7 */ /* 0x000e640008001105 */
[----:B-1----:R-:W-:Y:S05]  /*2380*/  @!P0 BRA `(.L_x_36) ;  /* 0x0000008c00688947 */ /* 0x002fea0003800000 */
.L_x_130:
[----:B------:R-:W-:-:S04]  /*2390*/  UIADD3 UR6, UPT, UPT, UR6, 0x1, URZ ;  /* 0x0000000106067890 */ /* 0x000fc8000fffe0ff */
[----:B------:R-:W-:-:S04]  /*23a0*/  UISETP.NE.AND UP0, UPT, UR6, 0x3, UPT ;  /* 0x000000030600788c */ /* 0x000fc8000bf05270 */
[----:B------:R-:W-:Y:S02]  /*23b0*/  USEL UR7, URZ, 0x1, UP0 ;  /* 0x00000001ff077887 */ /* 0x000fe40008000000 */
[----:B------:R-:W-:-:S04]  /*23c0*/  USEL UR6, UR6, URZ, UP0 ;  /* 0x000000ff06067287 */ /* 0x000fc80008000000 */
[----:B------:R-:W-:Y:S01]  /*23d0*/  ULEA UR5, UR6, UR4, 0x3 ;  /* 0x0000000406057291 */ /* 0x000fe2000f8e18ff */
[----:B------:R-:W-:-:S04]  /*23e0*/  LOP3.LUT R15, R15, UR7, RZ, 0x3c, !PT ;  /* 0x000000070f0f7c12 */ /* 0x000fc8000f8e3cff */
[----:B-1----:R-:W-:-:S04]  /*23f0*/  SHF.L.U32 R3, R15, 0x1f, RZ ;  /* 0x0000001f0f037819 */ /* 0x002fc800000006ff */
[----:B------:R-:W1:Y:S02]  /*2400*/  SYNCS.PHASECHK.TRANS64.TRYWAIT P0, [UR5], R3 ;  /* 0x00000003ff0075a7 */ /* 0x000e640008001105 */
[----:B-1----:R-:W-:Y:S05]  /*2410*/  @!P0 BRA `(.L_x_37) ;  /* 0x0000008c005c8947 */ /* 0x002fea0003800000 */
.L_x_132:
[----:B------:R-:W-:-:S04]  /*2420*/  UIADD3 UR6, UPT, UPT, UR6, 0x1, URZ ;  /* 0x0000000106067890 */ /* 0x000fc8000fffe0ff */
[----:B------:R-:W-:-:S04]  /*2430*/  UISETP.NE.AND UP0, UPT, UR6, 0x3, UPT ;  /* 0x000000030600788c */ /* 0x000fc8000bf05270 */
[----:B------:R-:W-:Y:S02]  /*2440*/  USEL UR5, URZ, 0x1, UP0 ;  /* 0x00000001ff057887 */ /* 0x000fe40008000000 */
[----:B------:R-:W-:-:S04]  /*2450*/  USEL UR6, UR6, URZ, UP0 ;  /* 0x000000ff06067287 */ /* 0x000fc80008000000 */
[----:B------:R-:W-:Y:S01]  /*2460*/  ULEA UR6, UR6, UR4, 0x3 ;  /* 0x0000000406067291 */ /* 0x000fe2000f8e18ff */
[----:B-1----:R-:W-:-:S04]  /*2470*/  LOP3.LUT R3, R15, UR5, RZ, 0x3c, !PT ;  /* 0x000000050f037c12 */ /* 0x002fc8000f8e3cff */
[----:B------:R-:W-:Y:S01]  /*2480*/  SHF.L.U32 R3, R3, 0x1f, RZ ;  /* 0x0000001f03037819 */ /* 0x000fe200000006ff */
[----:B----4-:R-:W-:-:S07]  /*2490*/  IMAD.U32 R0, RZ, RZ, UR6 ;  /* 0x00000006ff007e24 */ /* 0x010fce000f8e00ff */
.L_x_38:
[----:B-1----:R1:W2:Y:S02]  /*24a0*/  SYNCS.PHASECHK.TRANS64.TRYWAIT P0, [R0+URZ], R3 ;  /* 0x00000003000075a7 */ /* 0x0022a400080011ff */
[----:B--2---:R-:W-:Y:S05]  /*24b0*/  @!P0 NANOSLEEP.SYNCS 0x989680 ;  /* 0x009896800000895d */ /* 0x004fea0003900000 */
[----:B------:R-:W2:Y:S02]  /*24c0*/  @!P0 SYNCS.PHASECHK.TRANS64 P0, [R0+URZ], R3 ;  /* 0x00000003000085a7 */ /* 0x000ea400080010ff */
[----:B--2---:R-:W-:Y:S05]  /*24d0*/  @P0 EXIT ;  /* 0x000000000000094d */ /* 0x004fea0003800000 */
[----:B------:R-:W-:Y:S05]  /*24e0*/  BRA `(.L_x_38) ;  /* 0xfffffffc00ec7947 */ /* 0x000fea000383ffff */
.L_x_17:
[----:B------:R-:W-:-:S04]  /*24f0*/  UISETP.NE.AND UP1, UPT, UR37, URZ, UPT ;  /* 0x000000ff2500728c */ /* 0x000fc8000bf25270 */
[----:B------:R-:W-:-:S09]  /*2500*/  UISETP.NE.OR UP1, UPT, UR8, 0x1, UP1 ;  /* 0x000000010800788c */ /* 0x000fd20008f25670 */
[----:B------:R-:W-:Y:S05]  /*2510*/  BRA.U UP1, `(.L_x_39) ;  /* 0x0000000501487547 */ /* 0x000fea000b800000 */
[----:B------:R-:W-:Y:S01]  /*2520*/  ISETP.NE.AND P2, PT, R2, RZ, PT ;  /* 0x000000ff0200720c */ /* 0x000fe20003f45270 */
[----:B------:R-:W-:Y:S01]  /*2530*/  IMAD.MOV.U32 R12, RZ, RZ, 0x1 ;  /* 0x00000001ff0c7424 */ /* 0x000fe200078e00ff */
[----:B------:R-:W-:Y:S02]  /*2540*/  CS2R R10, SRZ ;  /* 0x00000000000a7805 */ /* 0x000fe4000001ff00 */
[----:B------:R-:W-:Y:S01]  /*2550*/  CS2R R8, SRZ ;  /* 0x0000000000087805 */ /* 0x000fe2000001ff00 */
[----:B------:R-:W-:Y:S01]  /*2560*/  UMOV UR4, 0x400 ;  /* 0x0000040000047882 */ /* 0x000fe20000000000 */
[----:B------:R-:W-:Y:S01]  /*2570*/  UMOV UR6, URZ ;  /* 0x000000ff00067c82 */ /* 0x000fe20008000000 */
[----:B------:R-:W-:-:S12]  /*2580*/  ULEA UR37, UR37, UR4, 0x18 ;  /* 0x0000000425257291 */ /* 0x000fd8000f8ec0ff */
.L_x_43:
[----:B------:R-:W-:Y:S02]  /*2590*/  LEA R0, R8, UR37, 0x3 ;  /* 0x0000002508007c11 */ /* 0x000fe4000f8e18ff */
[----:B------:R-:W-:-:S03]  /*25a0*/  SHF.L.U32 R5, R9, 0x1f, RZ ;  /* 0x0000001f09057819 */ /* 0x000fc600000006ff */
[----:B------:R-:W-:Y:S01]  /*25b0*/  VIADD R4, R0, 0xd0 ;  /* 0x000000d000047836 */ /* 0x000fe20000000000 */
[----:B------:R-:W1:Y:S02]  /*25c0*/  SYNCS.PHASECHK.TRANS64.TRYWAIT P0, [R0+URZ+0xc0], R5 ;  /* 0x0000c005000075a7 */ /* 0x000e6400080011ff */
[----:B-1----:R-:W-:Y:S05]  /*25d0*/  @!P0 BRA `(.L_x_40) ;  /* 0x0000008c00048947 */ /* 0x002fea0003800000 */
.L_x_133:
[----:B------:R-:W-:Y:S01]  /*25e0*/  ULEA UR5, UR6, UR37, 0x3 ;  /* 0x0000002506057291 */ /* 0x000fe2000f8e18ff */
[----:B------:R-:W-:Y:S02]  /*25f0*/  PRMT R4, RZ, 0x654, R4 ;  /* 0x00000654ff047816 */ /* 0x000fe40000000004 */
[----:B-1----:R-:W-:Y:S01]  /*2600*/  SHF.L.U32 R5, R12, 0x1f, RZ ;  /* 0x0000001f0c057819 */ /* 0x002fe200000006ff */
[----:B------:R-:W-:Y:S01]  /*2610*/  UIADD3 UR4, UPT, UPT, UR5, 0x80, URZ ;  /* 0x0000008005047890 */ /* 0x000fe2000fffe0ff */
[----:B------:R1:W-:Y:S05]  /*2620*/  SYNCS.ARRIVE.TRANS64.RED.A1T0 RZ, [R4+URZ], RZ ;  /* 0x000000ff04ff79a7 */ /* 0x0003ea00081004ff */
[----:B------:R-:W-:Y:S01]  /*2630*/  IMAD.U32 R7, RZ, RZ, UR4 ;  /* 0x00000004ff077e24 */ /* 0x000fe2000f8e00ff */
[----:B------:R-:W2:Y:S04]  /*2640*/  SYNCS.PHASECHK.TRANS64.TRYWAIT P0, [UR5+0x90], R5 ;  /* 0x00009005ff0075a7 */ /* 0x000ea80008001105 */
[----:B------:R-:W-:Y:S01]  /*2650*/  PRMT R6, R2, 0x654, R7 ;  /* 0x0000065402067816 */ /* 0x000fe20000000007 */
[----:B-1----:R-:W-:Y:S01]  /*2660*/  @!P2 IMAD.MOV.U32 R4, RZ, RZ, 0x10 ;  /* 0x00000010ff04a424 */ /* 0x002fe200078e00ff */
[----:B--2---:R-:W-:Y:S06]  /*2670*/  @!P0 BRA `(.L_x_41) ;  /* 0x0000008800f08947 */ /* 0x004fec0003800000 */
.L_x_135:
[----:B------:R-:W-:Y:S01]  /*2680*/  ULEA UR4, UR6, UR37, 0x4 ;  /* 0x0000002506047291 */ /* 0x000fe2000f8e20ff */
[----:B------:R-:W-:Y:S01]  /*2690*/  SEL R3, R6, R3, !P2 ;  /* 0x0000000306037207 */ /* 0x000fe20005000000 */
[----:B------:R-:W-:Y:S01]  /*26a0*/  UIADD3 UR5, UPT, UPT, UR5, 0x80, URZ ;  /* 0x0000008005057890 */ /* 0x000fe2000fffe0ff */
[----:B-1----:R-:W-:Y:S01]  /*26b0*/  LEA R0, R11, UR37, 0x3 ;  /* 0x000000250b007c11 */ /* 0x002fe2000f8e18ff */
[----:B------:R-:W-:Y:S01]  /*26c0*/  UIADD3 UR4, UPT, UPT, UR4, 0xf0, URZ ;  /* 0x000000f004047890 */ /* 0x000fe2000fffe0ff */
[----:B------:R-:W-:Y:S01]  /*26d0*/  SHF.L.U32 R5, R10, 0x1f, RZ ;  /* 0x0000001f0a057819 */ /* 0x000fe200000006ff */
[----:B------:R1:W-:Y:S01]  /*26e0*/  @!P2 SYNCS.ARRIVE.TRANS64.RED RZ, [R3+URZ], R4 ;  /* 0x0000000403ffa9a7 */ /* 0x0003e200080004ff */
[----:B------:R-:W-:Y:S01]  /*26f0*/  UIADD3 UR6, UPT, UPT, UR6, 0x1, URZ ;  /* 0x0000000106067890 */ /* 0x000fe2000fffe0ff */
[----:B------:R-:W-:-:S03]  /*2700*/  VIADD R8, R8, 0x1 ;  /* 0x0000000108087836 */ /* 0x000fc60000000000 */
[----:B------:R-:W-:Y:S02]  /*2710*/  UISETP.NE.AND UP0, UPT, UR6, 0x2, UPT ;  /* 0x000000020600788c */ /* 0x000fe4000bf05270 */
[----:B------:R-:W-:Y:S06]  /*2720*/  UGETNEXTWORKID.BROADCAST [UR4], [UR5] ;  /* 0x00000000040073ca */ /* 0x000fec0008000100 */
[----:B------:R-:W-:Y:S01]  /*2730*/  USEL UR4, URZ, 0x1, UP0 ;  /* 0x00000001ff047887 */ /* 0x000fe20008000000 */
[----:B------:R-:W-:Y:S01]  /*2740*/  ISETP.NE.AND P0, PT, R8, 0x2, PT ;  /* 0x000000020800780c */ /* 0x000fe20003f05270 */
[----:B------:R-:W-:Y:S01]  /*2750*/  USEL UR6, UR6, URZ, UP0 ;  /* 0x000000ff06067287 */ /* 0x000fe20008000000 */
[----:B------:R-:W2:Y:S03]  /*2760*/  SYNCS.PHASECHK.TRANS64.TRYWAIT P1, [R0+URZ+0x80], R5 ;  /* 0x00008005000075a7 */ /* 0x000ea600080211ff */
[----:B------:R-:W-:Y:S01]  /*2770*/  LOP3.LUT R12, R12, UR4, RZ, 0x3c, !PT ;  /* 0x000000040c0c7c12 */ /* 0x000fe2000f8e3cff */
[----:B-12---:R-:W-:Y:S07]  /*2780*/  @!P1 BRA `(.L_x_42) ;  /* 0x0000008800c49947 */ /* 0x006fee0003800000 */
.L_x_136:
[C---:B------:R-:W-:Y:S01]  /*2790*/  LEA R4, R11.reuse, UR37, 0x4 ;  /* 0x000000250b047c11 */ /* 0x040fe2000f8e20ff */
[----:B-1----:R-:W-:Y:S01]  /*27a0*/  VIADD R0, R0, 0x90 ;  /* 0x0000009000007836 */ /* 0x002fe20000000000 */
[----:B------:R-:W-:Y:S01]  /*27b0*/  SEL R8, R8, RZ, P0 ;  /* 0x000000ff08087207 */ /* 0x000fe20000000000 */
[----:B------:R-:W-:-:S03]  /*27c0*/  VIADD R11, R11, 0x1 ;  /* 0x000000010b0b7836 */ /* 0x000fc60000000000 */
[----:B------:R-:W1:Y:S01]  /*27d0*/  LDS.128 R4, [R4+0xf0] ;  /* 0x0000f00004047984 */ /* 0x000e620000000c00 */
[----:B------:R-:W-:Y:S02]  /*27e0*/  PRMT R0, RZ, 0x654, R0 ;  /* 0x00000654ff007816 */ /* 0x000fe40000000000 */
[C---:B------:R-:W-:Y:S01]  /*27f0*/  ISETP.NE.AND P1, PT, R11.reuse, 0x2, PT ;  /* 0x000000020b00780c */ /* 0x040fe20003f25270 */
[----:B------:R-:W-:Y:S01]  /*2800*/  @!PT LDS RZ, [RZ] ;  /* 0x00000000fffff984 */ /* 0x000fe20000000800 */
[----:B------:R-:W-:Y:S01]  /*2810*/  @!PT LDS RZ, [RZ] ;  /* 0x00000000fffff984 */ /* 0x000fe20000000800 */
[----:B------:R-:W-:Y:S01]  /*2820*/  @!PT LDS RZ, [RZ] ;  /* 0x00000000fffff984 */ /* 0x000fe20000000800 */
[----:B------:R-:W-:Y:S01]  /*2830*/  @!PT LDS RZ, [RZ] ;  /* 0x00000000fffff984 */ /* 0x000fe20000000800 */
[----:B------:R2:W-:Y:S06]  /*2840*/  MEMBAR.ALL.CTA ;  /* 0x0000000000007992 */ /* 0x0005ec0000008000 */
[----:B--2---:R-:W2:Y:S01]  /*2850*/  FENCE.VIEW.ASYNC.S ;  /* 0x00000000000073c6 */ /* 0x004ea20000000000 */
[----:B------:R-:W-:Y:S01]  /*2860*/  SEL R11, R11, RZ, P1 ;  /* 0x000000ff0b0b7207 */ /* 0x000fe20000800000 */
[----:B--2---:R2:W-:Y:S01]  /*2870*/  SYNCS.ARRIVE.TRANS64.RED.A1T0 RZ, [R0+URZ], RZ ;  /* 0x000000ff00ff79a7 */ /* 0x0045e200081004ff */
[----:B-1----:R-:W-:-:S02]  /*2880*/  LOP3.LUT P3, RZ, R6, 0x1, RZ, 0xc0, !PT ;  /* 0x0000000106ff7812 */ /* 0x002fc4000786c0ff */
[----:B------:R-:W-:-:S04]  /*2890*/  SEL R5, RZ, 0x1, P1 ;  /* 0x00000001ff057807 */ /* 0x000fc80000800000 */
[----:B------:R-:W-:Y:S02]  /*28a0*/  LOP3.LUT R10, R10, R5, RZ, 0x3c, !PT ;  /* 0x000000050a0a7212 */ /* 0x000fe400078e3cff */
[----:B--2---:R-:W-:-:S04]  /*28b0*/  SEL R0, RZ, 0x1, P0 ;  /* 0x00000001ff007807 */ /* 0x004fc80000000000 */
[----:B------:R-:W-:Y:S01]  /*28c0*/  LOP3.LUT R9, R9, R0, RZ, 0x3c, !PT ;  /* 0x0000000009097212 */ /* 0x000fe200078e3cff */
[----:B------:R-:W-:Y:S06]  /*28d0*/  @P3 BRA `(.L_x_43) ;  /* 0xfffffffc002c3947 */ /* 0x000fec000383ffff */
[----:B------:R-:W-:Y:S01]  /*28e0*/  ULEA UR5, UR6, UR37, 0x3 ;  /* 0x0000002506057291 */ /* 0x000fe2000f8e18ff */
[----:B------:R-:W-:-:S08]  /*28f0*/  SHF.L.U32 R3, R12, 0x1f, RZ ;  /* 0x0000001f0c037819 */ /* 0x000fd000000006ff */
[----:B------:R-:W1:Y:S02]  /*2900*/  SYNCS.PHASECHK.TRANS64 P0, [UR5+0x90], R3 ;  /* 0x00009003ff0075a7 */ /* 0x000e640008001005 */
[----:B-1----:R-:W-:Y:S05]  /*2910*/  @P0 BRA `(.L_x_44) ;  /* 0x0000000000080947 */ /* 0x002fea0003800000 */
[----:B------:R-:W1:Y:S02]  /*2920*/  SYNCS.PHASECHK.TRANS64.TRYWAIT P0, [UR5+0x90], R3 ;  /* 0x00009003ff0075a7 */ /* 0x000e640008001105 */
[----:B-1----:R-:W-:Y:S05]  /*2930*/  @!P0 BRA `(.L_x_45) ;  /* 0x00000088006c8947 */ /* 0x002fea0003800000 */
.L_x_44:
[----:B------:R-:W-:-:S04]  /*2940*/  UIADD3 UR4, UPT, UPT, UR6, 0x1, URZ ;  /* 0x0000000106047890 */ /* 0x000fc8000fffe0ff */
[----:B------:R-:W-:-:S04]  /*2950*/  UISETP.NE.AND UP0, UPT, UR4, 0x2, UPT ;  /* 0x000000020400788c */ /* 0x000fc8000bf05270 */
[----:B------:R-:W-:Y:S02]  /*2960*/  USEL UR7, URZ, 0x1, UP0 ;  /* 0x00000001ff077887 */ /* 0x000fe40008000000 */
[----:B------:R-:W-:-:S04]  /*2970*/  USEL UR4, UR4, URZ, UP0 ;  /* 0x000000ff04047287 */ /* 0x000fc80008000000 */
[----:B------:R-:W-:Y:S01]  /*2980*/  ULEA UR4, UR4, UR37, 0x3 ;  /* 0x0000002504047291 */ /* 0x000fe2000f8e18ff */
[----:B-1----:R-:W-:-:S04]  /*2990*/  LOP3.LUT R3, R12, UR7, RZ, 0x3c, !PT ;  /* 0x000000070c037c12 */ /* 0x002fc8000f8e3cff */
[----:B------:R-:W-:-:S04]  /*29a0*/  SHF.L.U32 R0, R3, 0x1f, RZ ;  /* 0x0000001f03007819 */ /* 0x000fc800000006ff */
[----:B------:R-:W1:Y:S02]  /*29b0*/  SYNCS.PHASECHK.TRANS64 P0, [UR4+0x90], R0 ;  /* 0x00009000ff0075a7 */ /* 0x000e640008001004 */
[----:B-1----:R-:W-:Y:S05]  /*29c0*/  @P0 EXIT ;  /* 0x000000000000094d */ /* 0x002fea0003800000 */
[----:B------:R-:W-:Y:S02]  /*29d0*/  SHF.L.U32 R3, R3, 0x1f, RZ ;  /* 0x0000001f03037819 */ /* 0x000fe400000006ff */
[----:B------:R-:W-:-:S07]  /*29e0*/  MOV R0, UR4 ;  /* 0x0000000400007c02 */ /* 0x000fce0008000f00 */
.L_x_46:
[----:B-1----:R1:W2:Y:S02]  /*29f0*/  SYNCS.PHASECHK.TRANS64.TRYWAIT P0, [R0+URZ+0x90], R3 ;  /* 0x00009003000075a7 */ /* 0x0022a400080011ff */
[----:B--2---:R-:W-:Y:S05]  /*2a00*/  @!P0 NANOSLEEP.SYNCS 0x989680 ;  /* 0x009896800000895d */ /* 0x004fea0003900000 */
[----:B------:R-:W2:Y:S02]  /*2a10*/  @!P0 SYNCS.PHASECHK.TRANS64 P0, [R0+URZ+0x90], R3 ;  /* 0x00009003000085a7 */ /* 0x000ea400080010ff */
[----:B--2---:R-:W-:Y:S05]  /*2a20*/  @P0 EXIT ;  /* 0x000000000000094d */ /* 0x004fea0003800000 */
[----:B------:R-:W-:Y:S05]  /*2a30*/  BRA `(.L_x_46) ;  /* 0xfffffffc00ec7947 */ /* 0x000fea000383ffff */
.L_x_39:
[----:B------:R-:W-:-:S09]  /*2a40*/  UISETP.NE.AND UP1, UPT, UR8, URZ, UPT ;  /* 0x000000ff0800728c */ /* 0x000fd2000bf25270 */
[----:B------:R-:W-:Y:S05]  /*2a50*/  BRA.U UP1, `(.L_x_47) ;  /* 0x0000000d01687547 */ /* 0x000fea000b800000 */
[----:B------:R-:W-:Y:S01]  /*2a60*/  UMOV UR4, 0x40 ;  /* 0x0000004000047882 */ /* 0x000fe20000000000 */
[----:B------:R-:W-:Y:S01]  /*2a70*/  NOP ;  /* 0x0000000000007918 */ /* 0x000fe20000000000 */
[----:B------:R-:W-:Y:S01]  /*2a80*/  ULEA UR4, UR37, UR4, 0x18 ;  /* 0x0000000425047291 */ /* 0x000fe2000f8ec0ff */
[----:B------:R-:W-:Y:S02]  /*2a90*/  UMOV UR5, 0x400 ;  /* 0x0000040000057882 */ /* 0x000fe40000000000 */
[----:B------:R-:W-:-:S06]  /*2aa0*/  ULEA UR37, UR37, UR5, 0x18 ;  /* 0x0000000525257291 */ /* 0x000fcc000f8ec0ff */
[----:B------:R-:W1:Y:S02]  /*2ab0*/  LDS.U8 R0, [UR4+0x1c] ;  /* 0x00001c04ff007984 */ /* 0x000e640008000000 */
[----:B-1----:R-:W-:-:S13]  /*2ac0*/  ISETP.NE.AND P0, PT, R0, RZ, PT ;  /* 0x000000ff0000720c */ /* 0x002fda0003f05270 */
[----:B------:R-:W-:Y:S05]  /*2ad0*/  @P0 BRA `(.L_x_48) ;  /* 0x0000000000580947 */ /* 0x000fea0003800000 */
[----:B------:R-:W-:-:S13]  /*2ae0*/  ELECT P0, URZ, PT ;  /* 0x0000000000ff782f */ /* 0x000fda0003800000 */
[----:B------:R-:W-:Y:S05]  /*2af0*/  @!P0 BRA `(.L_x_49) ;  /* 0x0000000000608947 */ /* 0x000fea0003800000 */
[----:B------:R-:W-:Y:S01]  /*2b00*/  UMOV UR5, 0x10 ;  /* 0x0000001000057882 */ /* 0x000fe20000000000 */
[----:B------:R-:W-:Y:S01]  /*2b10*/  HFMA2 R0, -RZ, RZ, 0, 5.9604644775390625e-08 ;  /* 0x00000001ff007431 */ /* 0x000fe200000001ff */
[----:B------:R-:W-:-:S03]  /*2b20*/  MOV R2, 0xffff ;  /* 0x0000ffff00027802 */ /* 0x000fc60000000f00 */
[----:B------:R-:W-:Y:S04]  /*2b30*/  DEPBAR.LE SB1, 0x36 ;  /* 0x00009d800000791a */ /* 0x000fe80000000000 */
[----:B------:R-:W1:Y:S02]  /*2b40*/  UTCATOMSWS.FIND_AND_SET.ALIGN UP0, UR5, UR5 ;  /* 0x00000005000575e3 */ /* 0x000e640008000800 */
[----:B-1----:R-:W-:Y:S01]  /*2b50*/  MOV R3, UR5 ;  /* 0x0000000500037c02 */ /* 0x002fe20008000f00 */
[----:B------:R-:W-:Y:S06]  /*2b60*/  BRA.U UP0, `(.L_x_50) ;  /* 0x0000000100187547 */ /* 0x000fec000b800000 */
.L_x_51:
[----:B------:R-:W-:Y:S05]  /*2b70*/  NANOSLEEP 0x64 ;  /* 0x000000640000795d */ /* 0x000fea0003800000 */
[----:B------:R-:W-:-:S05]  /*2b80*/  UMOV UR5, 0x10 ;  /* 0x0000001000057882 */ /* 0x000fca0000000000 */
[----:B------:R-:W-:Y:S04]  /*2b90*/  DEPBAR.LE SB1, 0x36 ;  /* 0x00009d800000791a */ /* 0x000fe80000000000 */
[----:B------:R-:W1:Y:S02]  /*2ba0*/  UTCATOMSWS.FIND_AND_SET.ALIGN UP0, UR5, UR5 ;  /* 0x00000005000575e3 */ /* 0x000e640008000800 */
[----:B-1----:R-:W-:Y:S01]  /*2bb0*/  MOV R3, UR5 ;  /* 0x0000000500037c02 */ /* 0x002fe20008000f00 */
[----:B------:R-:W-:Y:S05]  /*2bc0*/  BRA.U !UP0, `(.L_x_51) ;  /* 0xfffffffd08e87547 */ /* 0x000fea000b83ffff */
.L_x_50:
[-C--:B------:R-:W-:Y:S02]  /*2bd0*/  SHF.L.U32 R2, R2, R3.reuse, RZ ;  /* 0x0000000302027219 */ /* 0x080fe400000006ff */
[----:B------:R-:W-:Y:S01]  /*2be0*/  SHF.L.U32 R0, R0, R3, RZ ;  /* 0x0000000300007219 */ /* 0x000fe200000006ff */
[----:B------:R-:W-:Y:S02]  /*2bf0*/  IMAD.SHL.U32 R3, R3, 0x20, RZ ;  /* 0x0000002003037824 */ /* 0x000fe400078e00ff */
[----:B------:R1:W-:Y:S04]  /*2c00*/  ATOMS.OR RZ, [UR4+0x14], R2 ;  /* 0x00001402ffff798c */ /* 0x0003e8000b000004 */
[----:B------:R1:W-:Y:S04]  /*2c10*/  ATOMS.OR RZ, [UR4+0x18], R0 ;  /* 0x00001800ffff798c */ /* 0x0003e8000b000004 */
[----:B------:R1:W-:Y:S01]  /*2c20*/  STS [UR37+0x110], R3 ;  /* 0x00011003ff007988 */ /* 0x0003e20008000825 */
[----:B------:R-:W-:Y:S05]  /*2c30*/  BRA `(.L_x_49) ;  /* 0x0000000000107947 */ /* 0x000fea0003800000 */
.L_x_48:
[----:B------:R-:W-:Y:S02]  /*2c40*/  MOV R0, 0xffffffff ;  /* 0xffffffff00007802 */ /* 0x000fe40000000f00 */
[----:B------:R-:W-:-:S03]  /*2c50*/  MOV R2, 0x2c80 ;  /* 0x00002c8000027802 */ /* 0x000fc60000000f00 */
[----:B------:R1:W-:Y:S04]  /*2c60*/  STS [UR37+0x110], R0 ;  /* 0x00011000ff007988 */ /* 0x0003e80008000825 */
[----:B-1-3-5:R-:W-:Y:S05]  /*2c70*/  CALL.REL.NOINC `($__internal_1_$__cuda_sm10x_tcgen05_guardrail_trap_phase_invalid_during_alloc) ;  /* 0x0000008c00807944 */ /* 0x02afea0003c00000 */
.L_x_49:
[----:B------:R-:W-:Y:S05]  /*2c80*/  WARPSYNC.ALL ;  /* 0x0000000000007948 */ /* 0x000fea0003800000 */
[----:B------:R-:W2:Y:S01]  /*2c90*/  S2UR UR5, SR_CgaCtaId ;  /* 0x00000000000579c3 */ /* 0x000ea20000008800 */
[----:B------:R-:W-:Y:S01]  /*2ca0*/  UMOV UR4, 0x400 ;  /* 0x0000040000047882 */ /* 0x000fe20000000000 */
[----:B------:R-:W-:-:S06]  /*2cb0*/  NOP ;  /* 0x0000000000007918 */ /* 0x000fcc0000000000 */
[----:B------:R-:W-:Y:S06]  /*2cc0*/  BAR.ARV 0x6, 0xa0 ;  /* 0x0182800000007b1d */ /* 0x000fec0000002000 */
[----:B------:R-:W4:Y:S01]  /*2cd0*/  LDCU UR7, c[0x0][0x38c] ;  /* 0x00007180ff0777ac */ /* 0x000f220008000800 */
[----:B------:R-:W-:Y:S01]  /*2ce0*/  IMAD.MOV.U32 R11, RZ, RZ, 0x1 ;  /* 0x00000001ff0b7424 */ /* 0x000fe200078e00ff */
[----:B------:R-:W-:Y:S01]  /*2cf0*/  CS2R R8, SRZ ;  /* 0x0000000000087805 */ /* 0x000fe2000001ff00 */
[----:B------:R-:W-:Y:S01]  /*2d00*/  IMAD.MOV.U32 R10, RZ, RZ, RZ ;  /* 0x000000ffff0a7224 */ /* 0x000fe200078e00ff */
[----:B------:R-:W3:Y:S01]  /*2d10*/  LDCU UR6, c[0x0][0x38c] ;  /* 0x00007180ff0677ac */ /* 0x000ee20008000800 */
[----:B------:R-:W-:Y:S01]  /*2d20*/  UMOV UR14, URZ ;  /* 0x000000ff000e7c82 */ /* 0x000fe20008000000 */
[----:B------:R-:W-:Y:S01]  /*2d30*/  UMOV UR13, URZ ;  /* 0x000000ff000d7c82 */ /* 0x000fe20008000000 */
[----:B--2---:R-:W-:Y:S01]  /*2d40*/  ULEA UR5, UR5, UR4, 0x18 ;  /* 0x0000000405057291 */ /* 0x004fe2000f8ec0ff */
[----:B------:R-:W-:Y:S01]  /*2d50*/  UMOV UR24, 0x0 ;  /* 0x0000000000187882 */ /* 0x000fe20000000000 */
[----:B------:R-:W-:-:S02]  /*2d60*/  UMOV UR25, 0x8418010 ;  /* 0x0841801000197882 */ /* 0x000fc40000000000 */
[----:B------:R-:W-:Y:S02]  /*2d70*/  UIADD3 UR10, UPT, UPT, UR5, 0x18400, URZ ;  /* 0x00018400050a7890 */ /* 0x000fe4000fffe0ff */
[----:B------:R-:W-:Y:S02]  /*2d80*/  UIADD3 UR15, UPT, UPT, UR5, 0xc400, URZ ;  /* 0x0000c400050f7890 */ /* 0x000fe4000fffe0ff */
[----:B----4-:R-:W-:Y:S01]  /*2d90*/  UIADD3 UR7, UPT, UPT, UR7, 0x7f, URZ ;  /* 0x0000007f07077890 */ /* 0x010fe2000fffe0ff */
[----:B-1----:R-:W1:Y:S01]  /*2da0*/  LDS R0, [UR5+0x110] ;  /* 0x00011005ff007984 */ /* 0x002e620008000800 */
[----:B------:R-:W-:Y:S02]  /*2db0*/  USHF.R.U32.HI UR10, URZ, 0x4, UR10 ;  /* 0x00000004ff0a7899 */ /* 0x000fe4000801160a */
[----:B------:R-:W-:Y:S02]  /*2dc0*/  USHF.R.S32.HI UR4, URZ, 0x1f, UR7 ;  /* 0x0000001fff047899 */ /* 0x000fe40008011407 */
[----:B------:R-:W-:-:S02]  /*2dd0*/  USHF.R.U32.HI UR15, URZ, 0x4, UR15 ;  /* 0x00000004ff0f7899 */ /* 0x000fc4000801160f */
[----:B------:R-:W-:Y:S02]  /*2de0*/  ULEA.HI UR4, UR4, UR7, URZ, 0x7 ;  /* 0x0000000704047291 */ /* 0x000fe4000f8f38ff */
[----:B------:R-:W-:Y:S02]  /*2df0*/  ULOP3.LUT UR10, UR10, 0x3fff, URZ, 0xc0, !UPT ;  /* 0x00003fff0a0a7892 */ /* 0x000fe4000f8ec0ff */
[----:B------:R-:W-:Y:S01]  /*2e00*/  USHF.R.S32.HI UR4, URZ, 0x7, UR4 ;  /* 0x00000007ff047899 */ /* 0x000fe20008011404 */
[----:B------:R-:W-:Y:S01]  /*2e10*/  UMOV UR22, 0x0 ;  /* 0x0000000000167882 */ /* 0x000fe20000000000 */
[----:B------:R-:W-:Y:S02]  /*2e20*/  UMOV UR23, 0x8418010 ;  /* 0x0841801000177882 */ /* 0x000fe40000000000 */
[----:B------:R-:W-:Y:S02]  /*2e30*/  UISETP.LT.AND UP0, UPT, UR4, 0x1, UPT ;  /* 0x000000010400788c */ /* 0x000fe4000bf01270 */
[----:B------:R-:W-:-:S02]  /*2e40*/  ULOP3.LUT UR15, UR15, 0x3fff, URZ, 0xc0, !UPT ;  /* 0x00003fff0f0f7892 */ /* 0x000fc4000f8ec0ff */
[----:B------:R-:W-:Y:S02]  /*2e50*/  USEL UR9, UR4, 0x1, !UP0 ;  /* 0x0000000104097887 */ /* 0x000fe4000c000000 */
[----:B------:R-:W-:Y:S02]  /*2e60*/  ULOP3.LUT UR10, UR10, 0x4000000, URZ, 0xfc, !UPT ;  /* 0x040000000a0a7892 */ /* 0x000fe4000f8efcff */
[----:B------:R-:W-:Y:S02]  /*2e70*/  UIADD3 UR9, UPT, UPT, -UR9, URZ, URZ ;  /* 0x000000ff09097290 */ /* 0x000fe4000fffe1ff */
[----:B---3--:R-:W-:Y:S01]  /*2e80*/  UISETP.GE.AND UP3, UPT, UR6, 0x1, UPT ;  /* 0x000000010600788c */ /* 0x008fe2000bf66270 */
[----:B------:R-:W-:Y:S01]  /*2e90*/  UMOV UR20, 0x0 ;  /* 0x0000000000147882 */ /* 0x000fe20000000000 */
[----:B------:R-:W-:Y:S01]  /*2ea0*/  UMOV UR21, 0x8418010 ;  /* 0x0841801000157882 */ /* 0x000fe20000000000 */
[----:B------:R-:W-:Y:S01]  /*2eb0*/  UMOV UR18, 0x0 ;  /* 0x0000000000127882 */ /* 0x000fe20000000000 */
[----:B------:R-:W-:Y:S01]  /*2ec0*/  UMOV UR19, 0x8418010 ;  /* 0x0841801000137882 */ /* 0x000fe20000000000 */
[----:B-1----:R-:W-:-:S15]  /*2ed0*/  R2UR UR16, R0 ;  /* 0x00000000001072ca */ /* 0x002fde00000e0000 */
.L_x_58:
[----:B------:R-:W-:Y:S02]  /*2ee0*/  LEA R0, R10, UR5, 0x3 ;  /* 0x000000050a007c11 */ /* 0x000fe4000f8e18ff */
[----:B------:R-:W-:Y:S02]  /*2ef0*/  SHF.L.U32 R5, R9, 0x1f, RZ ;  /* 0x0000001f09057819 */ /* 0x000fe400000006ff */
[----:B------:R-:W-:Y:S01]  /*2f00*/  PLOP3.LUT P0, PT, PT, PT, UP3, 0x80, 0x8 ;  /* 0x000000000008781c */ /* 0x000fe20003f0f038 */
[----:B------:R-:W-:Y:S01]  /*2f10*/  VIADD R3, R0, 0x90 ;  /* 0x0000009000037836 */ /* 0x000fe20000000000 */
[----:B-1----:R-:W1:Y:S02]  /*2f20*/  SYNCS.PHASECHK.TRANS64.TRYWAIT P1, [R0+URZ+0x80], R5 ;  /* 0x00008005000075a7 */ /* 0x002e6400080211ff */
[----:B-1-3--:R-:W-:Y:S09]  /*2f30*/  @!P1 BRA `(.L_x_52) ;  /* 0x0000008400049947 */ /* 0x00aff20003800000 */
.L_x_138:
[----:B------:R-:W-:Y:S01]  /*2f40*/  LEA R4, R10, UR5, 0x4 ;  /* 0x000000050a047c11 */ /* 0x000fe2000f8e20ff */
[----:B------:R-:W-:Y:S01]  /*2f50*/  @UP3 ULEA UR6, UR13, UR5, 0x3 ;  /* 0x000000050d063291 */ /* 0x000fe2000f8e18ff */
[----:B------:R-:W-:Y:S01]  /*2f60*/  PLOP3.LUT P2, PT, PT, PT, PT, 0x80, 0x8 ;  /* 0x000000000008781c */ /* 0x000fe20003f4f070 */
[----:B------:R-:W-:Y:S01]  /*2f70*/  ULEA UR7, UR14, UR5, 0x3 ;  /* 0x000000050e077291 */ /* 0x000fe2000f8e18ff */
[----:B------:R-:W-:Y:S01]  /*2f80*/  PRMT R3, RZ, 0x654, R3 ;  /* 0x00000654ff037816 */ /* 0x000fe20000000003 */
[----:B------:R-:W-:Y:S01]  /*2f90*/  ULEA UR8, UR14, UR16, 0x8 ;  /* 0x000000100e087291 */ /* 0x000fe2000f8e40ff */
[----:B-1----:R-:W1:Y:S01]  /*2fa0*/  LDS.128 R4, [R4+0xf0] ;  /* 0x0000f00004047984 */ /* 0x002e620000000c00 */
[----:B------:R-:W-:Y:S02]  /*2fb0*/  @P0 SHF.L.U32 R2, R8, 0x1f, RZ ;  /* 0x0000001f08020819 */ /* 0x000fe400000006ff */
[----:B------:R-:W-:Y:S01]  /*2fc0*/  SHF.L.U32 R0, R11, 0x1f, RZ ;  /* 0x0000001f0b007819 */ /* 0x000fe200000006ff */
[----:B------:R-:W-:Y:S01]  /*2fd0*/  @!PT LDS RZ, [RZ] ;  /* 0x00000000fffff984 */ /* 0x000fe20000000800 */
[----:B------:R-:W-:Y:S01]  /*2fe0*/  @!PT LDS RZ, [RZ] ;  /* 0x00000000fffff984 */ /* 0x000fe20000000800 */
[----:B------:R-:W-:Y:S01]  /*2ff0*/  @!PT LDS RZ, [RZ] ;  /* 0x00000000fffff984 */ /* 0x000fe20000000800 */
[----:B------:R-:W-:Y:S01]  /*3000*/  @!PT LDS RZ, [RZ] ;  /* 0x00000000fffff984 */ /* 0x000fe20000000800 */
[----:B------:R2:W-:Y:S06]  /*3010*/  MEMBAR.ALL.CTA ;  /* 0x0000000000007992 */ /* 0x0005ec0000008000 */
[----:B--2---:R-:W2:Y:S02]  /*3020*/  FENCE.VIEW.ASYNC.S ;  /* 0x00000000000073c6 */ /* 0x004ea40000000000 */
[----:B--2---:R2:W-:Y:S01]  /*3030*/  SYNCS.ARRIVE.TRANS64.RED.A1T0 RZ, [R3+URZ], RZ ;  /* 0x000000ff03ff79a7 */ /* 0x0045e200081004ff */
[----:B------:R2:W3:Y:S01]  /*3040*/  @P0 SYNCS.PHASECHK.TRANS64.TRYWAIT P2, [UR6], R2 ;  /* 0x00000002ff0005a7 */ /* 0x0004e20008041106 */
[----:B-1----:R-:W-:Y:S01]  /*3050*/  LOP3.LUT P1, RZ, R6, 0x1, RZ, 0xc0, !PT ;  /* 0x0000000106ff7812 */ /* 0x002fe2000782c0ff */
[----:B------:R-:W1:Y:S02]  /*3060*/  SYNCS.PHASECHK.TRANS64.TRYWAIT P0, [UR7+0xb0], R0 ;  /* 0x0000b000ff0075a7 */ /* 0x000e640008001107 */
[----:B-123--:R-:W-:Y:S10]  /*3070*/  @!P0 BRA `(.L_x_53) ;  /* 0x0000008000c88947 */ /* 0x00eff40003800000 */
.L_x_140:
[----:B------:R-:W-:Y:S01]  /*3080*/  IADD3 R10, PT, PT, R10, 0x1, RZ ;  /* 0x000000010a0a7810 */ /* 0x000fe20007ffe0ff */
[----:B------:R-:W-:Y:S06]  /*3090*/  BRA.U !UP3, `(.L_x_54) ;  /* 0x000000010bc07547 */ /* 0x000fec000b800000 */
[----:B------:R-:W-:Y:S01]  /*30a0*/  UPLOP3.LUT UP4, UPT, UPT, UPT, UPT, 0x40, 0x4 ;  /* 0x000000000004789c */ /* 0x000fe20003f8e870 */
[----:B------:R-:W-:Y:S01]  /*30b0*/  UMOV UR12, UR9 ;  /* 0x00000009000c7c82 */ /* 0x000fe20008000000 */
[----:B------:R-:W-:Y:S01]  /*30c0*/  UMOV UR11, UR4 ;  /* 0x00000004000b7c82 */ /* 0x000fe20008000000 */
[----:B------:R-:W-:-:S08]  /*30d0*/  UMOV UR17, UR13 ;  /* 0x0000000d00117c82 */ /* 0x000fd00008000000 */
.L_x_57:
[----:B------:R-:W-:Y:S02]  /*30e0*/  UIADD3 UR12, UPT, UPT, UR12, 0x1, URZ ;  /* 0x000000010c0c7890 */ /* 0x000fe4000fffe0ff */
[----:B--2---:R-:W-:Y:S02]  /*30f0*/  ULEA UR6, UR17, UR5, 0x3 ;  /* 0x0000000511067291 */ /* 0x004fe4000f8e18ff */
[----:B------:R-:W-:Y:S01]  /*3100*/  UISETP.NE.AND UP0, UPT, UR12, URZ, UPT ;  /* 0x000000ff0c00728c */ /* 0x000fe2000bf05270 */
[----:B---3--:R-:W-:Y:S10]  /*3110*/  @P2 BRA `(.L_x_55) ;  /* 0x00000000000c2947 */ /* 0x008ff40003800000 */
[----:B-1----:R-:W-:Y:S04]  /*3120*/  SHF.L.U32 R3, R8, 0x1f, RZ ;  /* 0x0000001f08037819 */ /* 0x002fe800000006ff */
[----:B------:R-:W1:Y:S02]  /*3130*/  SYNCS.PHASECHK.TRANS64.TRYWAIT P0, [UR6], R3 ;  /* 0x00000003ff0075a7 */ /* 0x000e640008001106 */
[----:B-1----:R-:W-:Y:S05]  /*3140*/  @!P0 BRA `(.L_x_56) ;  /* 0x0000008000ac8947 */ /* 0x002fea0003800000 */
.L_x_55:
[----:B------:R-:W-:Y:S01]  /*3150*/  UISETP.NE.AND UP1, UPT, UR11, 0x1, UPT ;  /* 0x000000010b00788c */ /* 0x000fe2000bf25270 */
[----:B------:R-:W-:Y:S01]  /*3160*/  PLOP3.LUT P2, PT, PT, PT, PT, 0x80, 0x8 ;  /* 0x000000000008781c */ /* 0x000fe20003f4f070 */
[----:B------:R-:W-:Y:S02]  /*3170*/  UIADD3 UR13, UPT, UPT, UR17, 0x1, URZ ;  /* 0x00000001110d7890 */ /* 0x000fe4000fffe0ff */
[----:B------:R-:W-:Y:S02]  /*3180*/  ULEA UR28, UR17, UR15, 0xa ;  /* 0x0000000f111c7291 */ /* 0x000fe4000f8e50ff */
[----:B------:R-:W-:Y:S01]  /*3190*/  UISETP.NE.AND UP2, UPT, UR13, 0x3, UPT ;  /* 0x000000030d00788c */ /* 0x000fe2000bf45270 */
[----:B------:R-:W-:Y:S01]  /*31a0*/  PLOP3.LUT P0, PT, PT, PT, UP1, 0x80, 0x8 ;  /* 0x000000000008781c */ /* 0x000fe20003f0f018 */
[----:B------:R-:W-:Y:S02]  /*31b0*/  UIADD3 UR40, UPT, UPT, UR28, 0x100, URZ ;  /* 0x000001001c287890 */ /* 0x000fe4000fffe0ff */
[----:B------:R-:W-:Y:S02]  /*31c0*/  USEL UR27, URZ, 0x1, UP2 ;  /* 0x00000001ff1b7887 */ /* 0x000fe40009000000 */
[----:B------:R-:W-:Y:S02]  /*31d0*/  USEL UR13, UR13, URZ, UP2 ;  /* 0x000000ff0d0d7287 */ /* 0x000fe40009000000 */
[----:B------:R-:W-:Y:S02]  /*31e0*/  UIADD3 UR36, UPT, UPT, UR28, 0x200, URZ ;  /* 0x000002001c247890 */ /* 0x000fe4000fffe0ff */
[----:B------:R-:W-:Y:S01]  /*31f0*/  @UP1 ULEA UR26, UR13, UR5, 0x3 ;  /* 0x000000050d1a1291 */ /* 0x000fe2000f8e18ff */
[----:B------:R-:W-:Y:S01]  /*3200*/  LOP3.LUT R8, R8, UR27, RZ, 0x3c, !PT ;  /* 0x0000001b08087c12 */ /* 0x000fe2000f8e3cff */
[----:B------:R-:W-:Y:S02]  /*3210*/  UIADD3 UR32, UPT, UPT, UR28, 0x300, URZ ;  /* 0x000003001c207890 */ /* 0x000fe4000fffe0ff */
[----:B------:R-:W-:Y:S01]  /*3220*/  UIADD3 UR6, UPT, UPT, UR6, 0x18, URZ ;  /* 0x0000001806067890 */ /* 0x000fe2000fffe0ff */
[----:B-1----:R-:W-:Y:S01]  /*3230*/  @P0 SHF.L.U32 R0, R8, 0x1f, RZ ;  /* 0x0000001f08000819 */ /* 0x002fe200000006ff */
[----:B------:R-:W-:Y:S01]  /*3240*/  UIADD3 UR11, UPT, UPT, UR11, -0x1, URZ ;  /* 0xffffffff0b0b7890 */ /* 0x000fe2000fffe0ff */
[----:B------:R-:W-:Y:S02]  /*3250*/  UMOV UR29, 0x40004040 ;  /* 0x40004040001d7882 */ /* 0x000fe40000000000 */
[----:B------:R2:W3:Y:S01]  /*3260*/  @P0 SYNCS.PHASECHK.TRANS64.TRYWAIT P2, [UR26], R0 ;  /* 0x00000000ff0005a7 */ /* 0x0004e2000804111a */
[----:B------:R-:W-:Y:S01]  /*3270*/  ULEA UR26, UR17, UR10, 0xb ;  /* 0x0000000a111a7291 */ /* 0x000fe2000f8e58ff */
[----:B------:R-:W-:Y:S01]  /*3280*/  UMOV UR27, 0x40004040 ;  /* 0x40004040001b7882 */ /* 0x000fe20000000000 */
[----:B------:R-:W-:Y:S02]  /*3290*/  UMOV UR41, 0x40004040 ;  /* 0x4000404000297882 */ /* 0x000fe40000000000 */
[----:B------:R-:W-:Y:S02]  /*32a0*/  UIADD3 UR38, UPT, UPT, UR26, 0x100, URZ ;  /* 0x000001001a267890 */ /* 0x000fe4000fffe0ff */
[----:B------:R-:W-:Y:S02]  /*32b0*/  UIADD3 UR34, UPT, UPT, UR26, 0x200, URZ ;  /* 0x000002001a227890 */ /* 0x000fe4000fffe0ff */
[----:B------:R-:W-:Y:S01]  /*32c0*/  UIADD3 UR30, UPT, UPT, UR26, 0x300, URZ ;  /* 0x000003001a1e7890 */ /* 0x000fe2000fffe0ff */
[----:B------:R2:W-:Y:S01]  /*32d0*/  UTCQMMA gdesc[UR28], gdesc[UR26], tmem[UR8], tmem[UR24], idesc[UR25], UP4 ;  /* 0x00ff181a1c0075ea */ /* 0x0005e2000a000308 */
[----:B------:R-:W-:Y:S01]  /*32e0*/  UPLOP3.LUT UP4, UPT, UPT, UPT, UPT, 0x80, 0x8 ;  /* 0x000000000008789c */ /* 0x000fe20003f8f070 */
[----:B------:R-:W-:Y:S01]  /*32f0*/  UMOV UR39, 0x40004040 ;  /* 0x4000404000277882 */ /* 0x000fe20000000000 */
[----:B------:R-:W-:Y:S01]  /*3300*/  UMOV UR37, 0x40004040 ;  /* 0x4000404000257882 */ /* 0x000fe20000000000 */
[----:B------:R2:W-:Y:S01]  /*3310*/  UTCQMMA gdesc[UR40], gdesc[UR38], tmem[UR8], tmem[UR22], idesc[UR23], UPT ;  /* 0x00ff1626280075ea */ /* 0x0005e2000b800308 */
[----:B------:R-:W-:Y:S01]  /*3320*/  UMOV UR35, 0x40004040 ;  /* 0x4000404000237882 */ /* 0x000fe20000000000 */
[----:B------:R-:W-:Y:S01]  /*3330*/  UMOV UR33, 0x40004040 ;  /* 0x4000404000217882 */ /* 0x000fe20000000000 */
[----:B------:R-:W-:Y:S01]  /*3340*/  UMOV UR31, 0x40004040 ;  /* 0x40004040001f7882 */ /* 0x000fe20000000000 */
[----:B------:R2:W-:Y:S01]  /*3350*/  UTCQMMA gdesc[UR36], gdesc[UR34], tmem[UR8], tmem[UR20], idesc[UR21], UPT ;  /* 0x00ff1422240075ea */ /* 0x0005e2000b800308 */
[----:B------:R2:W-:Y:S01]  /*3360*/  UTCQMMA gdesc[UR32], gdesc[UR30], tmem[UR8], tmem[UR18], idesc[UR19], UPT ;  /* 0x00ff121e200075ea */ /* 0x0005e2000b800308 */
[----:B------:R2:W-:Y:S01]  /*3370*/  UTCBAR [UR6], URZ ;  /* 0x000000ff060073e9 */ /* 0x0005e200080000ff */
[----:B------:R-:W-:Y:S01]  /*3380*/  UMOV UR17, UR13 ;  /* 0x0000000d00117c82 */ /* 0x000fe20008000000 */
[----:B------:R-:W-:Y:S05]  /*3390*/  BRA.U UP0, `(.L_x_57) ;  /* 0xfffffffd00507547 */ /* 0x000fea000b83ffff */
.L_x_54:
[----:B------:R-:W-:Y:S01]  /*33a0*/  UIADD3 UR14, UPT, UPT, UR14, 0x1, URZ ;  /* 0x000000010e0e7890 */ /* 0x000fe2000fffe0ff */
[C---:B------:R-:W-:Y:S01]  /*33b0*/  ISETP.NE.AND P0, PT, R10.reuse, 0x2, PT ;  /* 0x000000020a00780c */ /* 0x040fe20003f05270 */
[----:B------:R-:W-:Y:S02]  /*33c0*/  UIADD3 UR7, UPT, UPT, UR7, 0xa0, URZ ;  /* 0x000000a007077890 */ /* 0x000fe4000fffe0ff */
[----:B------:R-:W-:Y:S01]  /*33d0*/  UISETP.NE.AND UP0, UPT, UR14, 0x2, UPT ;  /* 0x000000020e00788c */ /* 0x000fe2000bf05270 */
[----:B-12---:R-:W-:Y:S02]  /*33e0*/  SEL R0, RZ, 0x1, P0 ;  /* 0x00000001ff007807 */ /* 0x006fe40000000000 */
[----:B------:R-:W-:Y:S01]  /*33f0*/  SEL R10, R10, RZ, P0 ;  /* 0x000000ff0a0a7207 */ /* 0x000fe20000000000 */
[----:B------:R-:W-:Y:S01]  /*3400*/  USEL UR6, URZ, 0x1, UP0 ;  /* 0x00000001ff067887 */ /* 0x000fe20008000000 */
[----:B------:R-:W-:Y:S01]  /*3410*/  LOP3.LUT R9, R9, R0, RZ, 0x3c, !PT ;  /* 0x0000000009097212 */ /* 0x000fe200078e3cff */
[----:B------:R-:W-:Y:S01]  /*3420*/  USEL UR14, UR14, URZ, UP0 ;  /* 0x000000ff0e0e7287 */ /* 0x000fe20008000000 */
[----:B------:R1:W-:Y:S03]  /*3430*/  UTCBAR [UR7], URZ ;  /* 0x000000ff070073e9 */ /* 0x0003e600080000ff */
[----:B------:R-:W-:Y:S01]  /*3440*/  LOP3.LUT R11, R11, UR6, RZ, 0x3c, !PT ;  /* 0x000000060b0b7c12 */ /* 0x000fe2000f8e3cff */
[----:B------:R-:W-:Y:S07]  /*3450*/  @P1 BRA `(.L_x_58) ;  /* 0xfffffff800a01947 */ /* 0x000fee000383ffff */
[----:B------:R-:W2:Y:S01]  /*3460*/  S2UR UR4, SR_CgaCtaId ;  /* 0x00000000000479c3 */ /* 0x000ea20000008800 */
[----:B------:R-:W-:Y:S01]  /*3470*/  ELECT P0, URZ, PT ;  /* 0x0000000000ff782f */ /* 0x000fe20003800000 */
[----:B------:R-:W-:Y:S01]  /*3480*/  IMAD.MOV.U32 R0, RZ, RZ, 0x1 ;  /* 0x00000001ff007424 */ /* 0x000fe200078e00ff */
[----:B------:R-:W-:Y:S01]  /*3490*/  UIADD3 UR5, UPT, UPT, UR5, 0xb0, URZ ;  /* 0x000000b005057890 */ /* 0x000fe2000fffe0ff */
[----:B------:R-:W-:Y:S01]  /*34a0*/  SHF.L.U32 R3, R11, 0x1f, RZ ;  /* 0x0000001f0b037819 */ /* 0x000fe200000006ff */
[----:B------:R-:W-:-:S03]  /*34b0*/  UMOV UR6, 0x40 ;  /* 0x0000004000067882 */ /* 0x000fc60000000000 */
[----:B------:R-:W-:Y:S01]  /*34c0*/  UVIRTCOUNT.DEALLOC.SMPOOL 0x80 ;  /* 0x000000800000784c */ /* 0x000fe20000000000 */
[----:B--2---:R-:W-:Y:S02]  /*34d0*/  ULEA UR4, UR4, UR6, 0x18 ;  /* 0x0000000604047291 */ /* 0x004fe4000f8ec0ff */
[----:B------:R-:W-:-:S07]  /*34e0*/  ULEA UR6, UR14, UR5, 0x3 ;  /* 0x000000050e067291 */ /* 0x000fce000f8e18ff */
[----:B------:R2:W-:Y:S02]  /*34f0*/  @P0 STS.U8 [UR4+0x1c], R0 ;  /* 0x00001c00ff000988 */ /* 0x0005e40008000004 */
[----:B------:R-:W4:Y:S02]  /*3500*/  SYNCS.PHASECHK.TRANS64.TRYWAIT P0, [UR6], R3 ;  /* 0x00000003ff0075a7 */ /* 0x000f240008001106 */
[----:B--2-4-:R-:W-:Y:S05]  /*3510*/  @!P0 BRA `(.L_x_59) ;  /* 0x0000007c00d08947 */ /* 0x014fea0003800000 */
.L_x_143:
[----:B-1----:R-:W-:-:S04]  /*3520*/  UIADD3 UR7, UPT, UPT, UR14, 0x1, URZ ;  /* 0x000000010e077890 */ /* 0x002fc8000fffe0ff */
[----:B------:R-:W-:-:S04]  /*3530*/  UISETP.NE.AND UP0, UPT, UR7, 0x2, UPT ;  /* 0x000000020700788c */ /* 0x000fc8000bf05270 */
[----:B------:R-:W-:Y:S02]  /*3540*/  USEL UR6, URZ, 0x1, UP0 ;  /* 0x00000001ff067887 */ /* 0x000fe40008000000 */
[----:B------:R-:W-:-:S04]  /*3550*/  USEL UR7, UR7, URZ, UP0 ;  /* 0x000000ff07077287 */ /* 0x000fc80008000000 */
[----:B------:R-:W-:Y:S01]  /*3560*/  ULEA UR7, UR7, UR5, 0x3 ;  /* 0x0000000507077291 */ /* 0x000fe2000f8e18ff */
[----:B--2---:R-:W-:-:S04]  /*3570*/  LOP3.LUT R3, R11, UR6, RZ, 0x3c, !PT ;  /* 0x000000060b037c12 */ /* 0x004fc8000f8e3cff */
[----:B------:R-:W-:-:S04]  /*3580*/  SHF.L.U32 R3, R3, 0x1f, RZ ;  /* 0x0000001f03037819 */ /* 0x000fc800000006ff */
[----:B------:R-:W1:Y:S02]  /*3590*/  SYNCS.PHASECHK.TRANS64.TRYWAIT P0, [UR7], R3 ;  /* 0x00000003ff0075a7 */ /* 0x000e640008001107 */
[----:B-1----:R-:W-:Y:S05]  /*35a0*/  @!P0 BRA `(.L_x_60) ;  /* 0x0000007c00c48947 */ /* 0x002fea0003800000 */
.L_x_145:
[----:B------:R-:W-:Y:S01]  /*35b0*/  NOP ;  /* 0x0000000000007918 */ /* 0x000fe20000000000 */
[----:B-1----:R-:W1:Y:S01]  /*35c0*/  LDS R0, [UR4+0x14] ;  /* 0x00001404ff007984 */ /* 0x002e620008000800 */
[----:B------:R-:W-:Y:S01]  /*35d0*/  ULOP3.LUT UR6, UR16, 0xffff, URZ, 0xc0, !UPT ;  /* 0x0000ffff10067892 */ /* 0x000fe2000f8ec0ff */
[----:B------:R-:W-:Y:S01]  /*35e0*/  UMOV UR8, 0xffff ;  /* 0x0000ffff00087882 */ /* 0x000fe20000000000 */
[----:B------:R-:W-:Y:S02]  /*35f0*/  UMOV UR5, 0x1 ;  /* 0x0000000100057882 */ /* 0x000fe40000000000 */
[----:B------:R-:W-:-:S04]  /*3600*/  USHF.R.U32.HI UR6, URZ, 0x5, UR6 ;  /* 0x00000005ff067899 */ /* 0x000fc80008011606 */
[----:B------:R-:W-:Y:S02]  /*3610*/  USHF.L.U32 UR8, UR8, UR6, URZ ;  /* 0x0000000608087299 */ /* 0x000fe400080006ff */
[----:B------:R-:W-:-:S04]  /*3620*/  USHF.L.U32 UR5, UR5, UR6, URZ ;  /* 0x0000000605057299 */ /* 0x000fc800080006ff */
[----:B-1----:R-:W-:-:S04]  /*3630*/  LOP3.LUT R0, R0, UR8, RZ, 0xc0, !PT ;  /* 0x0000000800007c12 */ /* 0x002fc8000f8ec0ff */
[----:B------:R-:W-:-:S13]  /*3640*/  ISETP.NE.AND P0, PT, R0, UR8, PT ;  /* 0x0000000800007c0c */ /* 0x000fda000bf05270 */
[----:B------:R-:W-:Y:S05]  /*3650*/  @P0 BRA `(.L_x_61) ;  /* 0x0000000000580947 */ /* 0x000fea0003800000 */
[----:B------:R-:W1:Y:S02]  /*3660*/  LDS R0, [UR4+0x18] ;  /* 0x00001804ff007984 */ /* 0x000e640008000800 */
[----:B-1----:R-:W-:-:S04]  /*3670*/  LOP3.LUT R0, R0, UR5, RZ, 0xc0, !PT ;  /* 0x0000000500007c12 */ /* 0x002fc8000f8ec0ff */
[----:B------:R-:W-:-:S13]  /*3680*/  ISETP.NE.AND P0, PT, R0, UR5, PT ;  /* 0x0000000500007c0c */ /* 0x000fda000bf05270 */
[----:B------:R-:W-:Y:S05]  /*3690*/  @P0 BRA `(.L_x_62) ;  /* 0x00000000003c0947 */ /* 0x000fea0003800000 */
[----:B------:R-:W1:Y:S01]  /*36a0*/  S2R R2, SR_LANEID ;  /* 0x0000000000027919 */ /* 0x000e620000000000 */
[----:B------:R-:W-:Y:S01]  /*36b0*/  ULOP3.LUT UR8, URZ, UR8, URZ, 0x33, !UPT ;  /* 0x00000008ff087292 */ /* 0x000fe2000f8e33ff */
[----:B------:R-:W-:Y:S01]  /*36c0*/  LOP3.LUT R4, RZ, UR5, RZ, 0x33, !PT ;  /* 0x00000005ff047c12 */ /* 0x000fe2000f8e33ff */
[----:B------:R-:W-:Y:S02]  /*36d0*/  VOTEU.ANY UR7, UPT, PT ;  /* 0x0000000000077886 */ /* 0x000fe400038e0100 */
[----:B------:R-:W-:Y:S01]  /*36e0*/  UFLO.U32 UR7, UR7 ;  /* 0x00000007000772bd */ /* 0x000fe200080e0000 */
[----:B------:R-:W2:Y:S01]  /*36f0*/  REDUX UR5, R4 ;  /* 0x00000000040573c4 */ /* 0x000ea20000000000 */
[----:B------:R-:W-:-:S06]  /*3700*/  IMAD.U32 R0, RZ, RZ, UR8 ;  /* 0x00000008ff007e24 */ /* 0x000fcc000f8e00ff */
[----:B------:R4:W-:Y:S01]  /*3710*/  UTCATOMSWS.AND URZ, UR8 ;  /* 0x0000000800ff79e3 */ /* 0x0009e20008000000 */
[----:B------:R-:W3:Y:S01]  /*3720*/  REDUX UR6, R0 ;  /* 0x00000000000673c4 */ /* 0x000ee20000000000 */
[----:B-1----:R-:W-:Y:S01]  /*3730*/  ISETP.EQ.U32.AND P0, PT, R2, UR7, PT ;  /* 0x0000000702007c0c */ /* 0x002fe2000bf02070 */
[----:B--2---:R-:W-:Y:S01]  /*3740*/  IMAD.U32 R2, RZ, RZ, UR5 ;  /* 0x00000005ff027e24 */ /* 0x004fe2000f8e00ff */
[----:B---3--:R-:W-:-:S11]  /*3750*/  MOV R3, UR6 ;  /* 0x0000000600037c02 */ /* 0x008fd60008000f00 */
[----:B------:R4:W-:Y:S04]  /*3760*/  @P0 ATOMS.AND RZ, [UR4+0x14], R3 ;  /* 0x00001403ffff098c */ /* 0x0009e8000a800004 */
[----:B------:R4:W-:Y:S01]  /*3770*/  @P0 ATOMS.AND RZ, [UR4+0x18], R2 ;  /* 0x00001802ffff098c */ /* 0x0009e2000a800004 */
[----:B------:R-:W-:Y:S05]  /*3780*/  BRA `(.L_x_63) ;  /* 0x0000000000147947 */ /* 0x000fea0003800000 */
.L_x_62:
[----:B------:R-:W-:Y:S02]  /*3790*/  MOV R2, 0x37b0 ;  /* 0x000037b000027802 */ /* 0x000fe40000000f00 */
[----:B---3-5:R-:W-:Y:S05]  /*37a0*/  CALL.REL.NOINC `($__internal_0_$__cuda_sm10x_tcgen05_guardrail_trap_col_being_dealloced_not_returned_by_alloc) ;  /* 0x0000008000a87944 */ /* 0x028fea0003c00000 */
[----:B------:R-:W-:Y:S05]  /*37b0*/  BRA `(.L_x_63) ;  /* 0x0000000000087947 */ /* 0x000fea0003800000 */
.L_x_61:
[----:B------:R-:W-:Y:S02]  /*37c0*/  MOV R2, 0x37e0 ;  /* 0x000037e000027802 */ /* 0x000fe40000000f00 */
[----:B---3-5:R-:W-:Y:S05]  /*37d0*/  CALL.REL.NOINC `($__internal_2_$__cuda_sm10x_tcgen05_guardrail_trap_unallocated_columns_being_dealloced) ;  /* 0x0000008000b47944 */ /* 0x028fea0003c00000 */
.L_x_63:
[----:B------:R-:W-:Y:S01]  /*37e0*/  NOP ;  /* 0x0000000000007918 */ /* 0x000fe20000000000 */
[----:B----4-:R-:W-:Y:S05]  /*37f0*/  EXIT ;  /* 0x000000000000794d */ /* 0x010fea0003800000 */
.L_x_47:
[----:B------:R-:W-:-:S09]  /*3800*/  UISETP.NE.OR UP2, UPT, UR8, 0x3, !UP2 ;  /* 0x000000030800788c */ /* 0x000fd2000d745670 */
[----:B------:R-:W-:Y:S05]  /*3810*/  BRA.U UP2, `(.L_x_64) ;  /* 0x0000001102147547 */ /* 0x000fea000b800000 */
[----:B------:R-:W1:Y:S01]  /*3820*/  LDC R0, c[0x0][0xb30] ;  /* 0x0002cc00ff007b82 */ /* 0x000e620000000800 */
[----:B------:R-:W2:Y:S01]  /*3830*/  LDCU.64 UR8, c[0x0][0x888] ;  /* 0x00011100ff0877ac */ /* 0x000ea20008000a00 */
[----:B------:R-:W-:Y:S02]  /*3840*/  HFMA2 R29, -RZ, RZ, 0, 0 ;  /* 0x00000000ff1d7431 */ /* 0x000fe400000001ff */
[----:B------:R-:W-:Y:S01]  /*3850*/  IMAD.MOV.U32 R31, RZ, RZ, 0x1 ;  /* 0x00000001ff1f7424 */ /* 0x000fe200078e00ff */
[----:B------:R-:W-:Y:S01]  /*3860*/  MOV R23, 0x2000 ;  /* 0x0000200000177802 */ /* 0x000fe20000000f00 */
[----:B------:R-:W4:Y:S01]  /*3870*/  LDCU.64 UR4, c[0x0][0x890] ;  /* 0x00011200ff0477ac */ /* 0x000f220008000a00 */
[----:B------:R-:W-:Y:S01]  /*3880*/  IMAD.MOV.U32 R30, RZ, RZ, RZ ;  /* 0x000000ffff1e7224 */ /* 0x000fe200078e00ff */
[----:B------:R-:W3:Y:S01]  /*3890*/  LDC R19, c[0x0][0x370] ;  /* 0x0000dc00ff137b82 */ /* 0x000ee20000000800 */
[----:B------:R-:W-:Y:S01]  /*38a0*/  UMOV UR7, 0x400 ;  /* 0x0000040000077882 */ /* 0x000fe20000000000 */
[----:B------:R-:W-:-:S02]  /*38b0*/  UPLOP3.LUT UP1, UPT, UPT, UPT, UPT, 0x40, 0x4 ;  /* 0x000000000004789c */ /* 0x000fc40003f2e870 */
[----:B------:R-:W-:-:S04]  /*38c0*/  ULEA UR7, UR37, UR7, 0x18 ;  /* 0x0000000725077291 */ /* 0x000fc8000f8ec0ff */
[----:B------:R-:W3:Y:S01]  /*38d0*/  LDC R2, c[0x0][0xb0c] ;  /* 0x0002c300ff027b82 */ /* 0x000ee20000000800 */
[----:B------:R-:W-:Y:S02]  /*38e0*/  UIADD3 UR13, UPT, UPT, UR7, 0x48, URZ ;  /* 0x00000048070d7890 */ /* 0x000fe4000fffe0ff */
[----:B--2---:R-:W-:Y:S02]  /*38f0*/  UISETP.NE.U32.AND UP2, UPT, UR8, URZ, UPT ;  /* 0x000000ff0800728c */ /* 0x004fe4000bf45070 */
[----:B------:R-:W-:Y:S02]  /*3900*/  UIADD3 UR33, UPT, UPT, UR7, 0x30, URZ ;  /* 0x0000003007217890 */ /* 0x000fe4000fffe0ff */
[----:B----4-:R-:W-:Y:S01]  /*3910*/  UISETP.NE.U32.AND UP3, UPT, UR4, URZ, UPT ;  /* 0x000000ff0400728c */ /* 0x010fe2000bf65070 */
[----:B------:R-:W2:Y:S01]  /*3920*/  LDC R18, c[0x0][0xb20] ;  /* 0x0002c800ff127b82 */ /* 0x000ea20000000800 */
[----:B-1----:R-:W-:Y:S01]  /*3930*/  ISETP.NE.AND P1, PT, R0, 0x1, PT ;  /* 0x000000010000780c */ /* 0x002fe20003f25270 */
[----:B------:R-:W-:-:S02]  /*3940*/  UISETP.NE.AND.EX UP2, UPT, UR9, URZ, UPT, UP2 ;  /* 0x000000ff0900728c */ /* 0x000fc4000bf45320 */
[----:B------:R-:W-:Y:S02]  /*3950*/  UIADD3 UR25, UPT, UPT, UR7, 0x38, URZ ;  /* 0x0000003807197890 */ /* 0x000fe4000fffe0ff */
[----:B------:R-:W-:Y:S02]  /*3960*/  UIADD3 UR17, UPT, UPT, UR7, 0x40, URZ ;  /* 0x0000004007117890 */ /* 0x000fe4000fffe0ff */
[----:B------:R-:W1:Y:S01]  /*3970*/  LDC.64 R32, c[0x0][0x348] ;  /* 0x0000d200ff207b82 */ /* 0x000e620000000a00 */
[----:B------:R-:W-:Y:S02]  /*3980*/  UPRMT UR13, UR37, 0x654, UR13 ;  /* 0x00000654250d7896 */ /* 0x000fe4000800000d */
[----:B------:R-:W-:-:S05]  /*3990*/  UISETP.NE.AND.EX UP3, UPT, UR5, URZ, UPT, UP3 ;  /* 0x000000ff0500728c */ /* 0x000fca000bf65330 */
[----:B------:R-:W4:Y:S08]  /*39a0*/  LDC.64 R16, c[0x0][0xb10] ;  /* 0x0002c400ff107b82 */ /* 0x000f300000000a00 */
[----:B------:R-:W1:Y:S08]  /*39b0*/  LDC.64 R6, c[0x0][0xb18] ;  /* 0x0002c600ff067b82 */ /* 0x000e700000000a00 */
[----:B------:R-:W1:Y:S08]  /*39c0*/  LDC.64 R4, c[0x0][0xb28] ;  /* 0x0002ca00ff047b82 */ /* 0x000e700000000a00 */
[----:B--23--:R-:W1:Y:S02]  /*39d0*/  LDC R22, c[0x0][0x374] ;  /* 0x0000dd00ff167b82 */ /* 0x00ce640000000800 */
.L_x_75:
[C---:B------:R-:W-:Y:S02]  /*39e0*/  LEA R0, R30.reuse, UR7, 0x3 ;  /* 0x000000071e007c11 */ /* 0x040fe4000f8e18ff */
[----:B------:R-:W-:Y:S02]  /*39f0*/  SHF.L.U32 R3, R29, 0x1f, RZ ;  /* 0x0000001f1d037819 */ /* 0x000fe400000006ff */
[----:B------:R-:W-:Y:S02]  /*3a00*/  LEA R24, R30, UR7, 0x4 ;  /* 0x000000071e187c11 */ /* 0x000fe4000f8e20ff */
[----:B--2---:R-:W2:Y:S02]  /*3a10*/  SYNCS.PHASECHK.TRANS64.TRYWAIT P0, [R0+URZ+0x80], R3 ;  /* 0x00008003000075a7 */ /* 0x004ea400080011ff */
[----:B--2---:R-:W-:Y:S05]  /*3a20*/  @!P0 BRA `(.L_x_65) ;  /* 0x0000007800bc8947 */ /* 0x004fea0003800000 */
.L_x_146:
[----:B------:R-:W-:Y:S01]  /*3a30*/  ISETP.GE.AND P0, PT, R72, 0x1, PT ;  /* 0x000000014800780c */ /* 0x000fe20003f06270 */
[----:B------:R-:W3:Y:S01]  /*3a40*/  LDS.128 R24, [R24+0xf0] ;  /* 0x0000f00018187984 */ /* 0x000ee20000000c00 */
[----:B--2---:R-:W-:Y:S01]  /*3a50*/  VIADD R0, R0, 0x90 ;  /* 0x0000009000007836 */ /* 0x004fe20000000000 */
[----:B------:R-:W-:Y:S01]  /*3a60*/  @!PT LDS RZ, [RZ] ;  /* 0x00000000fffff984 */ /* 0x000fe20000000800 */
[----:B------:R-:W-:Y:S01]  /*3a70*/  @!PT LDS RZ, [RZ] ;  /* 0x00000000fffff984 */ /* 0x000fe20000000800 */
[----:B------:R-:W-:Y:S01]  /*3a80*/  @!PT LDS RZ, [RZ] ;  /* 0x00000000fffff984 */ /* 0x000fe20000000800 */
[----:B------:R-:W-:Y:S01]  /*3a90*/  @!PT LDS RZ, [RZ] ;  /* 0x00000000fffff984 */ /* 0x000fe20000000800 */
[----:B------:R2:W-:Y:S06]  /*3aa0*/  MEMBAR.ALL.CTA ;  /* 0x0000000000007992 */ /* 0x0005ec0000008000 */
[----:B--2---:R-:W2:Y:S01]  /*3ab0*/  FENCE.VIEW.ASYNC.S ;  /* 0x00000000000073c6 */ /* 0x004ea20000000000 */
[----:B------:R-:W-:Y:S04]  /*3ac0*/  PRMT R0, RZ, 0x654, R0 ;  /* 0x00000654ff007816 */ /* 0x000fe80000000000 */
[----:B--2---:R2:W-:Y:S01]  /*3ad0*/  SYNCS.ARRIVE.TRANS64.RED.A1T0 RZ, [R0+URZ], RZ ;  /* 0x000000ff00ff79a7 */ /* 0x0045e200081004ff */
[----:B---3--:R-:W-:Y:S11]  /*3ae0*/  LOP3.LUT P3, RZ, R26, 0x1, RZ, 0xc0, !PT ;  /* 0x000000011aff7812 */ /* 0x008ff6000786c0ff */
[----:B------:R-:W-:Y:S02]  /*3af0*/  @!UPT UIADD3 URZ, UPT, UPT, URZ, URZ, URZ ;  /* 0x000000fffffff290 */ /* 0x000fe4000fffe0ff */
[----:B------:R-:W-:Y:S02]  /*3b00*/  @P3 MOV R13, R24 ;  /* 0x00000018000d3202 */ /* 0x000fe40000000f00 */
[----:B------:R-:W-:Y:S01]  /*3b10*/  @P3 LOP3.LUT R8, R25, 0xffff, RZ, 0xc0, !PT ;  /* 0x0000ffff19083812 */ /* 0x000fe200078ec0ff */
[----:B--2---:R-:W-:Y:S06]  /*3b20*/  @!P0 BRA `(.L_x_66) ;  /* 0x0000000000a48947 */ /* 0x004fec0003800000 */
[----:B-1----:R-:W-:Y:S01]  /*3b30*/  IMAD.HI.U32 R35, R22, R7, RZ ;  /* 0x0000000716237227 */ /* 0x002fe200078e00ff */
[----:B------:R-:W-:Y:S02]  /*3b40*/  ISETP.NE.AND P0, PT, R6, 0x1, PT ;  /* 0x000000010600780c */ /* 0x000fe40003f05270 */
[----:B------:R-:W-:Y:S01]  /*3b50*/  ISETP.NE.AND P2, PT, R72, 0x1, PT ;  /* 0x000000014800780c */ /* 0x000fe20003f45270 */
[----:B----4-:R-:W-:Y:S01]  /*3b60*/  IMAD.HI.U32 R34, R19, R16, RZ ;  /* 0x0000001013227227 */ /* 0x010fe200078e00ff */
[----:B------:R-:W-:Y:S02]  /*3b70*/  SHF.R.U32.HI R35, RZ, R18, R35 ;  /* 0x00000012ff237219 */ /* 0x000fe40000011623 */
[----:B------:R-:W-:Y:S01]  /*3b80*/  ISETP.NE.AND P4, PT, R2, 0x1, PT ;  /* 0x000000010200780c */ /* 0x000fe20003f85270 */
[----:B------:R-:W-:Y:S01]  /*3b90*/  IMAD.HI.U32 R36, R13, R16, RZ ;  /* 0x000000100d247227 */ /* 0x000fe200078e00ff */
[----:B------:R-:W-:Y:S02]  /*3ba0*/  SHF.R.U32.HI R34, RZ, R17, R34 ;  /* 0x00000011ff227219 */ /* 0x000fe40000011622 */
[----:B------:R-:W-:Y:S01]  /*3bb0*/  SEL R3, R22, R35, !P0 ;  /* 0x0000002316037207 */ /* 0x000fe20004000000 */
[C---:B------:R-:W-:Y:S01]  /*3bc0*/  IMAD.HI.U32 R35, R8.reuse, R7, RZ ;  /* 0x0000000708237227 */ /* 0x040fe200078e00ff */
[----:B------:R-:W-:Y:S02]  /*3bd0*/  SEL R11, R19, R34, !P4 ;  /* 0x00000022130b7207 */ /* 0x000fe40006000000 */
[----:B------:R-:W-:Y:S01]  /*3be0*/  SHF.R.U32.HI R36, RZ, R17, R36 ;  /* 0x00000011ff247219 */ /* 0x000fe20000011624 */
[----:B------:R-:W-:Y:S01]  /*3bf0*/  IMAD.HI.U32 R38, R3, R4, RZ ;  /* 0x0000000403267227 */ /* 0x000fe200078e00ff */
[----:B------:R-:W-:Y:S03]  /*3c00*/  SHF.R.U32.HI R35, RZ, R18, R35 ;  /* 0x00000012ff237219 */ /* 0x000fe60000011623 */
[----:B------:R-:W-:Y:S01]  /*3c10*/  IMAD.HI.U32 R34, R11, R4, RZ ;  /* 0x000000040b227227 */ /* 0x000fe200078e00ff */
[----:B------:R-:W-:Y:S02]  /*3c20*/  @P2 SHF.R.U32.HI R3, RZ, R5, R38 ;  /* 0x00000005ff032219 */ /* 0x000fe40000011626 */
[----:B------:R-:W-:Y:S02]  /*3c30*/  SEL R9, R8, R35, !P0 ;  /* 0x0000002308097207 */ /* 0x000fe40004000000 */
[----:B------:R-:W-:Y:S01]  /*3c40*/  @P2 SHF.R.U32.HI R11, RZ, R5, R34 ;  /* 0x00000005ff0b2219 */ /* 0x000fe20000011622 */
[C---:B------:R-:W-:Y:S01]  /*3c50*/  IMAD R10, R72.reuse, R3, RZ ;  /* 0x00000003480a7224 */ /* 0x040fe200078e02ff */
[----:B------:R-:W-:Y:S01]  /*3c60*/  SEL R3, R13, R36, !P4 ;  /* 0x000000240d037207 */ /* 0x000fe20006000000 */
[C---:B------:R-:W-:Y:S03]  /*3c70*/  IMAD.HI.U32 R14, R9.reuse, R4, RZ ;  /* 0x00000004090e7227 */ /* 0x040fe600078e00ff */
[----:B------:R-:W-:Y:S01]  /*3c80*/  ISETP.GE.AND P0, PT, R9, R10, PT ;  /* 0x0000000a0900720c */ /* 0x000fe20003f06270 */
[C---:B------:R-:W-:Y:S01]  /*3c90*/  IMAD R12, R72.reuse, R11, RZ ;  /* 0x0000000b480c7224 */ /* 0x040fe200078e02ff */
[-C--:B------:R-:W-:Y:S04]  /*3ca0*/  SHF.R.U32.HI R14, RZ, R5.reuse, R14 ;  /* 0x00000005ff0e7219 */ /* 0x080fe8000001160e */
[----:B------:R-:W-:Y:S02]  /*3cb0*/  ISETP.GE.OR P0, PT, R3, R12, P0 ;  /* 0x0000000c0300720c */ /* 0x000fe40000706670 */
[----:B------:R-:W-:Y:S05]  /*3cc0*/  SEL R15, R9, R14, !P2 ;  /* 0x0000000e090f7207 */ /* 0x000fea0005000000 */
[----:B------:R-:W-:Y:S04]  /*3cd0*/  IMAD.MOV R14, RZ, RZ, -R15 ;  /* 0x000000ffff0e7224 */ /* 0x000fe800078e0a0f */
[----:B------:R-:W-:Y:S02]  /*3ce0*/  IMAD R14, R72, R14, R9 ;  /* 0x0000000e480e7224 */ /* 0x000fe400078e0209 */
[C---:B------:R-:W-:Y:S05]  /*3cf0*/  @!P0 IMAD.HI.U32 R10, R3.reuse, R4, RZ ;  /* 0x00000004030a8227 */ /* 0x040fea00078e00ff */
[----:B------:R-:W-:Y:S04]  /*3d00*/  @!P0 SHF.R.U32.HI R10, RZ, R5, R10 ;  /* 0x00000005ff0a8219 */ /* 0x000fe8000001160a */
[----:B------:R-:W-:Y:S01]  /*3d10*/  @!P0 SEL R0, R3, R10, !P2 ;  /* 0x0000000a03008207 */ /* 0x000fe20005000000 */
[----:B------:R-:W-:Y:S03]  /*3d20*/  IMAD.MOV R10, RZ, RZ, -R3 ;  /* 0x000000ffff0a7224 */ /* 0x000fe600078e0a03 */
[----:B------:R-:W-:Y:S01]  /*3d30*/  @!P0 IADD3 R15, PT, PT, R15, -R0, RZ ;  /* 0x800000000f0f8210 */ /* 0x000fe20007ffe0ff */
[----:B------:R-:W-:Y:S01]  /*3d40*/  @!P0 IMAD R0, R11, R14, R0 ;  /* 0x0000000e0b008224 */ /* 0x000fe200078e0200 */
[----:B------:R-:W-:Y:S01]  /*3d50*/  IADD3 R11, PT, PT, -R9, RZ, RZ ;  /* 0x000000ff090b7210 */ /* 0x000fe20007ffe1ff */
[----:B------:R-:W-:Y:S02]  /*3d60*/  IMAD R13, R2, R10, R13 ;  /* 0x0000000a020d7224 */ /* 0x000fe400078e020d */
[----:B------:R-:W-:Y:S02]  /*3d70*/  @!P0 IMAD R9, R15, R72, R3 ;  /* 0x000000480f098224 */ /* 0x000fe400078e0203 */
[----:B------:R-:W-:Y:S02]  /*3d80*/  @!P0 IMAD.MOV.U32 R3, RZ, RZ, R0 ;  /* 0x000000ffff038224 */ /* 0x000fe400078e0000 */
[----:B------:R-:W-:Y:S02]  /*3d90*/  IMAD R8, R6, R11, R8 ;  /* 0x0000000b06087224 */ /* 0x000fe400078e0208 */
[----:B------:R-:W-:Y:S02]  /*3da0*/  IMAD R13, R3, R2, R13 ;  /* 0x00000002030d7224 */ /* 0x000fe400078e020d */
[----:B------:R-:W-:Y:S02]  /*3db0*/  IMAD R8, R9, R6, R8 ;  /* 0x0000000609087224 */ /* 0x000fe400078e0208 */
.L_x_66:
[----:B------:R-:W-:Y:S05]  /*3dc0*/  BRA.U UP1, `(.L_x_67) ;  /* 0x0000000101107547 */ /* 0x000fea000b800000 */
[----:B------:R-:W-:Y:S04]  /*3dd0*/  MOV R0, UR6 ;  /* 0x0000000600007c02 */ /* 0x000fe80008000f00 */
[----:B------:R-:W-:Y:S04]  /*3de0*/  SHF.L.U32 R3, R0, 0x1f, RZ ;  /* 0x0000001f00037819 */ /* 0x000fe800000006ff */
[----:B------:R-:W2:Y:S02]  /*3df0*/  SYNCS.PHASECHK.TRANS64.TRYWAIT P0, [UR7+0x78], R3 ;  /* 0x00007803ff0075a7 */ /* 0x000ea40008001107 */
[----:B--2---:R-:W-:Y:S05]  /*3e00*/  @!P0 BRA `(.L_x_68) ;  /* 0x0000007400d88947 */ /* 0x004fea0003800000 */
.L_x_67:
[----:B------:R-:W-:Y:S02]  /*3e10*/  R2UR UR35, R21 ;  /* 0x00000000152372ca */ /* 0x000fe400000e0000 */
[----:B------:R-:W-:Y:S02]  /*3e20*/  R2UR UR34, R20 ;  /* 0x00000000142272ca */ /* 0x000fe400000e0000 */
[----:B------:R-:W-:Y:S02]  /*3e30*/  ISETP.NE.U32.AND P2, PT, RZ, UR4, PT ;  /* 0x00000004ff007c0c */ /* 0x000fe4000bf45070 */
[----:B------:R-:W-:Y:S02]  /*3e40*/  SHF.L.U32 R12, R31, 0x1f, RZ ;  /* 0x0000001f1f0c7819 */ /* 0x000fe400000006ff */
[----:B------:R-:W-:Y:S05]  /*3e50*/  ISETP.NE.AND.EX P2, PT, RZ, UR5, PT, P2 ;  /* 0x00000005ff007c0c */ /* 0x000fea000bf45320 */
[----:B------:R-:W-:Y:S02]  /*3e60*/  USHF.L.U32 UR35, UR35, 0x7, URZ ;  /* 0x0000000723237899 */ /* 0x000fe400080006ff */
[----:B------:R-:W-:Y:S01]  /*3e70*/  USHF.L.U32 UR34, UR34, 0x8, URZ ;  /* 0x0000000822227899 */ /* 0x000fe200080006ff */
[----:B------:R-:W-:Y:S11]  /*3e80*/  BRA.U !UP3, `(.L_x_69) ;  /* 0x000000010b347547 */ /* 0x000ff6000b800000 */
[----:B------:R-:W-:Y:S01]  /*3e90*/  UPLOP3.LUT UP0, UPT, UPT, UPT, UP2, 0x80, 0x8 ;  /* 0x000000000008789c */ /* 0x000fe20003f0f020 */
[----:B--2---:R-:W-:Y:S02]  /*3ea0*/  HFMA2 R0, -RZ, RZ, 0, 5.9604644775390625e-08 ;  /* 0x00000001ff007431 */ /* 0x004fe400000001ff */
[----:B------:R-:W-:Y:S03]  /*3eb0*/  IMAD.MOV.U32 R171, RZ, RZ, 0x1 ;  /* 0x00000001ffab7424 */ /* 0x000fe600078e00ff */
[----:B------:R-:W-:Y:S05]  /*3ec0*/  PLOP3.LUT P0, PT, PT, PT, UP0, 0x80, 0x8 ;  /* 0x000000000008781c */ /* 0x000fea0003f0f008 */
[----:B------:R-:W2:Y:S01]  /*3ed0*/  @UP0 LDCU.64 UR10, c[0x0][0x888] ;  /* 0x00011100ff0a07ac */ /* 0x000ea20008000a00 */
[----:B------:R-:W-:Y:S07]  /*3ee0*/  @UP0 UIMAD UR8, UR36, UR4, URZ ;  /* 0x00000004240802a4 */ /* 0x000fee000f8e02ff */
[----:B------:R-:W-:Y:S01]  /*3ef0*/  @!P0 PRMT R171, R0, 0x7610, R171 ;  /* 0x0000761000ab8816 */ /* 0x000fe200000000ab */
[----:B--2---:R-:W-:Y:S03]  /*3f00*/  @UP0 UIMAD.WIDE UR10, UR8, 0x4, UR10 ;  /* 0x00000004080a08a5 */ /* 0x004fe6000f8e020a */
[----:B------:R-:W2:Y:S03]  /*3f10*/  @!UP0 LDCU UR8, c[0x0][0x880] ;  /* 0x00011000ff0887ac */ /* 0x000ea60008000800 */
[----:B------:R-:W-:Y:S01]  /*3f20*/  IMAD.U32 R10, RZ, RZ, UR10 ;  /* 0x0000000aff0a7e24 */ /* 0x000fe2000f8e00ff */
[----:B------:R-:W-:Y:S05]  /*3f30*/  MOV R11, UR11 ;  /* 0x0000000b000b7c02 */ /* 0x000fea0008000f00 */
[----:B-----5:R3:W5:Y:S02]  /*3f40*/  @P0 LDG.E R81, desc[UR46][R10.64] ;  /* 0x0000002e0a510981 */ /* 0x020764000c1e1900 */
[----:B--23--:R-:W-:Y:S07]  /*3f50*/  @!P0 IMAD.U32 R81, RZ, RZ, UR8 ;  /* 0x00000008ff518e24 */ /* 0x00cfee000f8e00ff */
.L_x_69:
[----:B-----5:R-:W-:Y:S01]  /*3f60*/  @!P2 FSETP.EQ.AND P0, PT, R81, RZ, PT ;  /* 0x000000ff5100a20b */ /* 0x020fe20003f02000 */
[----:B------:R-:W-:Y:S01]  /*3f70*/  @!UPT UIADD3 URZ, UPT, UPT, URZ, URZ, URZ ;  /* 0x000000fffffff290 */ /* 0x000fe2000fffe0ff */
[----:B------:R-:W-:Y:S11]  /*3f80*/  @!P2 BRA `(.L_x_70) ;  /* 0x000000000014a947 */ /* 0x000ff60003800000 */
[----:B------:R-:W-:Y:S02]  /*3f90*/  LOP3.LUT P2, RZ, R171, 0xff, RZ, 0xc0, !PT ;  /* 0x000000ffabff7812 */ /* 0x000fe4000784c0ff */
[----:B------:R-:W-:Y:S04]  /*3fa0*/  PLOP3.LUT P0, PT, PT, PT, UP0, 0x80, 0x8 ;  /* 0x000000000008781c */ /* 0x000fe80003f0f008 */
[----:B------:R-:W-:Y:S07]  /*3fb0*/  PLOP3.LUT P0, PT, P0, PT, PT, 0x8, 0x80 ;  /* 0x000000000080781c */ /* 0x000fee000070e170 */
[----:B------:R-:W-:Y:S11]  /*3fc0*/  @P2 FSETP.EQ.AND P0, PT, R81, RZ, PT ;  /* 0x000000ff5100220b */ /* 0x000ff60003f02000 */
[----:B------:R-:W-:Y:S02]  /*3fd0*/  @!UPT UIADD3 URZ, UPT, UPT, URZ, URZ, URZ ;  /* 0x000000fffffff290 */ /* 0x000fe4000fffe0ff */
.L_x_70:
[----:B------:R-:W3:Y:S01]  /*3fe0*/  SYNCS.PHASECHK.TRANS64.TRYWAIT P2, [UR7+0x50], R12 ;  /* 0x0000500cff0075a7 */ /* 0x000ee20008041107 */
[----:B------:R-:W-:Y:S04]  /*3ff0*/  ELECT P4, URZ, PT ;  /* 0x0000000000ff782f */ /* 0x000fe80003880000 */
[----:B------:R-:W-:Y:S11]  /*4000*/  PLOP3.LUT P4, PT, P0, P4, PT, 0xf2, 0x2f ;  /* 0x00000000002f781c */ /* 0x000ff60000789e72 */
[----:B------:R-:W-:Y:S02]  /*4010*/  @!UPT UIADD3 URZ, UPT, UPT, URZ, URZ, URZ ;  /* 0x000000fffffff290 */ /* 0x000fe4000fffe0ff */
[----:B-1----:R-:W-:Y:S05]  /*4020*/  @!P4 IADD3 R9, P0, PT, R32, 0x580, RZ ;  /* 0x000005802009c810 */ /* 0x002fea0007f1e0ff */
[----:B--2---:R-:W-:Y:S01]  /*4030*/  @!P4 IMAD.X R0, RZ, RZ, R33, P0 ;  /* 0x000000ffff00c224 */ /* 0x004fe200000e0621 */
[----:B---3--:R-:W-:Y:S07]  /*4040*/  @!P2 BRA `(.L_x_71) ;  /* 0x000000740060a947 */ /* 0x008fee0003800000 */
.L_x_149:
[----:B------:R-:W-:Y:S01]  /*4050*/  @!P4 R2UR UR8, R0 ;  /* 0x000000000008c2ca */ /* 0x000fe200000e0000 */
[----:B------:R-:W-:Y:S01]  /*4060*/  VOTEU.ALL UP1, P4 ;  /* 0x0000000000ff7886 */ /* 0x000fe20002020000 */
[----:B------:R-:W-:Y:S01]  /*4070*/  @!P4 R2UR UR9, R9 ;  /* 0x000000000909c2ca */ /* 0x000fe200000e0000 */
[----:B------:R-:W-:Y:S01]  /*4080*/  @!P4 IMAD.MOV.U32 R0, RZ, RZ, 0x2000 ;  /* 0x00002000ff00c424 */ /* 0x000fe200078e00ff */
[----:B------:R-:W-:Y:S01]  /*4090*/  UMOV UR10, 0x0 ;  /* 0x00000000000a7882 */ /* 0x000fe20000000000 */
[----:B------:R-:W-:Y:S01]  /*40a0*/  UMOV UR11, 0x10000000 ;  /* 0x10000000000b7882 */ /* 0x000fe20000000000 */
[----:B------:R-:W-:Y:S01]  /*40b0*/  @!UP1 UIADD3 UR32, UPT, UPT, UR7, 0x200, URZ ;  /* 0x0000020007209890 */ /* 0x000fe2000fffe0ff */
[----:B------:R-:W-:Y:S01]  /*40c0*/  @!P4 IADD3 R9, P0, PT, R32, 0x580, RZ ;  /* 0x000005802009c810 */ /* 0x000fe20007f1e0ff */
[----:B------:R-:W-:Y:S05]  /*40d0*/  VOTEU.ALL UP1, P4 ;  /* 0x0000000000ff7886 */ /* 0x000fea0002020000 */
[----:B------:R-:W-:Y:S01]  /*40e0*/  IMAD.U32 R11, RZ, RZ, UR8 ;  /* 0x00000008ff0b7e24 */ /* 0x000fe2000f8e00ff */
[----:B------:R-:W-:Y:S01]  /*40f0*/  UPRMT UR8, UR37, 0x654, UR33 ;  /* 0x0000065425087896 */ /* 0x000fe20008000021 */
[----:B------:R-:W-:Y:S03]  /*4100*/  IMAD.U32 R10, RZ, RZ, UR9 ;  /* 0x00000009ff0a7e24 */ /* 0x000fe6000f8e00ff */
[----:B------:R-:W-:Y:S02]  /*4110*/  @!P4 R2UR UR15, R11 ;  /* 0x000000000b0fc2ca */ /* 0x000fe400000e0000 */
[----:B------:R-:W-:Y:S11]  /*4120*/  @!P4 R2UR UR14, R10 ;  /* 0x000000000a0ec2ca */ /* 0x000ff600000e0000 */
[----:B------:R-:W-:Y:S02]  /*4130*/  @!UPT UIADD3 URZ, UPT, UPT, URZ, URZ, URZ ;  /* 0x000000fffffff290 */ /* 0x000fe4000fffe0ff */
[----:B------:R2:W-:Y:S01]  /*4140*/  @!UP1 UTMALDG.3D [UR32], [UR14], desc[UR10] ;  /* 0x00000a200e0095b4 */ /* 0x0005e20008011000 */
[----:B------:R3:W-:Y:S01]  /*4150*/  @!P4 SYNCS.ARRIVE.TRANS64.RED.A0TR RZ, [UR7+0x30], R0 ;  /* 0x00003000ffffc9a7 */ /* 0x0007e20008300407 */
[----:B------:R-:W-:Y:S01]  /*4160*/  SYNCS.ARRIVE.TRANS64.RED.A1T0 RZ, [UR8], RZ ;  /* 0x000000ffffff79a7 */ /* 0x000fe20008100408 */
[----:B---3--:R-:W-:Y:S01]  /*4170*/  @!P4 IMAD.X R0, RZ, RZ, R33, P0 ;  /* 0x000000ffff00c224 */ /* 0x008fe200000e0621 */
[----:B------:R-:W3:Y:S02]  /*4180*/  SYNCS.PHASECHK.TRANS64.TRYWAIT P2, [UR7+0x58], R12 ;  /* 0x0000580cff0075a7 */ /* 0x000ee40008041107 */
[----:B--23--:R-:W-:Y:S05]  /*4190*/  @!P2 BRA `(.L_x_72) ;  /* 0x000000740024a947 */ /* 0x00cfea0003800000 */
.L_x_151:
        /* <DEDUP_REMOVED lines=8> */
[----:B------:R-:W-:Y:S01]  /*4220*/  @!UP1 UIADD3 UR24, UPT, UPT, UR7, 0x2200, URZ ;  /* 0x0000220007189890 */ /* 0x000fe2000fffe0ff */
[----:B------:R-:W-:Y:S01]  /*4230*/  VOTEU.ALL UP1, P4 ;  /* 0x0000000000ff7886 */ /* 0x000fe20002020000 */
[----:B------:R-:W-:Y:S01]  /*4240*/  UMOV UR27, UR35 ;  /* 0x00000023001b7c82 */ /* 0x000fe20008000000 */
[----:B------:R-:W-:Y:S02]  /*4250*/  UMOV UR28, UR36 ;  /* 0x00000024001c7c82 */ /* 0x000fe40008000000 */
[----:B------:R-:W-:Y:S01]  /*4260*/  IMAD.U32 R11, RZ, RZ, UR8 ;  /* 0x00000008ff0b7e24 */ /* 0x000fe2000f8e00ff */
[----:B------:R-:W-:Y:S01]  /*4270*/  UPRMT UR8, UR37, 0x654, UR25 ;  /* 0x0000065425087896 */ /* 0x000fe20008000019 */
[----:B------:R-:W-:Y:S02]  /*4280*/  IMAD.U32 R10, RZ, RZ, UR9 ;  /* 0x00000009ff0a7e24 */ /* 0x000fe4000f8e00ff */
[----:B------:R-:W-:Y:S01]  /*4290*/  @!P4 IMAD.X R20, RZ, RZ, R33, P0 ;  /* 0x000000ffff14c224 */ /* 0x000fe200000e0621 */
[----:B------:R-:W-:Y:S02]  /*42a0*/  @!P4 R2UR UR15, R11 ;  /* 0x000000000b0fc2ca */ /* 0x000fe400000e0000 */
[----:B------:R-:W-:Y:S11]  /*42b0*/  @!P4 R2UR UR14, R10 ;  /* 0x000000000a0ec2ca */ /* 0x000ff600000e0000 */
[----:B------:R-:W-:Y:S02]  /*42c0*/  @!UPT UIADD3 URZ, UPT, UPT, URZ, URZ, URZ ;  /* 0x000000fffffff290 */ /* 0x000fe4000fffe0ff */
[----:B------:R2:W-:Y:S01]  /*42d0*/  @!UP1 UTMALDG.3D [UR24], [UR14], desc[UR10] ;  /* 0x00000a180e0095b4 */ /* 0x0005e20008011000 */
[----:B------:R2:W-:Y:S01]  /*42e0*/  @!P4 SYNCS.ARRIVE.TRANS64.RED.A0TR RZ, [UR7+0x38], R0 ;  /* 0x00003800ffffc9a7 */ /* 0x0005e20008300407 */
[----:B------:R-:W-:Y:S01]  /*42f0*/  SYNCS.ARRIVE.TRANS64.RED.A1T0 RZ, [UR8], RZ ;  /* 0x000000ffffff79a7 */ /* 0x000fe20008100408 */
[----:B------:R-:W3:Y:S02]  /*4300*/  SYNCS.PHASECHK.TRANS64.TRYWAIT P2, [UR7+0x60], R12 ;  /* 0x0000600cff0075a7 */ /* 0x000ee40008041107 */
[----:B--23--:R-:W-:Y:S05]  /*4310*/  @!P2 BRA `(.L_x_73) ;  /* 0x0000007000dca947 */ /* 0x00cfea0003800000 */
.L_x_153:
[----:B------:R-:W2:Y:S01]  /*4320*/  LDC.64 R14, c[0x0][0xb10] ;  /* 0x0002c400ff0e7b82 */ /* 0x000ea20000000a00 */
[----:B------:R-:W-:Y:S01]  /*4330*/  @!P4 R2UR UR8, R20 ;  /* 0x000000001408c2ca */ /* 0x000fe200000e0000 */
[----:B------:R-:W-:Y:S01]  /*4340*/  VOTEU.ALL UP1, P4 ;  /* 0x0000000000ff7886 */ /* 0x000fe20002020000 */
[----:B------:R-:W-:Y:S01]  /*4350*/  @!P4 R2UR UR9, R21 ;  /* 0x000000001509c2ca */ /* 0x000fe200000e0000 */
[----:B------:R-:W-:Y:S01]  /*4360*/  UMOV UR10, 0x0 ;  /* 0x00000000000a7882 */ /* 0x000fe20000000000 */
[----:B------:R-:W-:Y:S03]  /*4370*/  UMOV UR11, 0x10000000 ;  /* 0x10000000000b7882 */ /* 0x000fe60000000000 */
[----:B------:R-:W3:Y:S01]  /*4380*/  LDC.64 R10, c[0x0][0xb18] ;  /* 0x0002c600ff0a7b82 */ /* 0x000ee20000000a00 */
[----:B------:R-:W-:Y:S01]  /*4390*/  @!UP1 UIADD3 UR18, UPT, UPT, UR34, 0x80, URZ ;  /* 0x0000008022129890 */ /* 0x000fe2000fffe0ff */
[----:B------:R-:W-:Y:S01]  /*43a0*/  @P3 SHF.R.U32.HI R28, RZ, 0x10, R25 ;  /* 0x00000010ff1c3819 */ /* 0x000fe20000011619 */
[----:B------:R-:W-:Y:S01]  /*43b0*/  @!UP1 UIADD3 UR16, UPT, UPT, UR7, 0x4200, URZ ;  /* 0x0000420007109890 */ /* 0x000fe2000fffe0ff */
[----:B------:R-:W-:Y:S01]  /*43c0*/  VIADD R30, R30, 0x1 ;  /* 0x000000011e1e7836 */ /* 0x000fe20000000000 */
[----:B------:R-:W-:Y:S03]  /*43d0*/  VOTEU.ALL UP1, P4 ;  /* 0x0000000000ff7886 */ /* 0x000fe60002020000 */
[----:B------:R-:W5:Y:S01]  /*43e0*/  @!P1 LDC R0, c[0x0][0xb20] ;  /* 0x0002c800ff009b82 */ /* 0x000f620000000800 */
[----:B------:R-:W-:Y:S01]  /*43f0*/  UMOV UR19, UR35 ;  /* 0x0000002300137c82 */ /* 0x000fe20008000000 */
[----:B------:R-:W-:Y:S01]  /*4400*/  IMAD.U32 R21, RZ, RZ, UR8 ;  /* 0x00000008ff157e24 */ /* 0x000fe2000f8e00ff */
[----:B------:R-:W-:Y:S05]  /*4410*/  UMOV UR20, UR36 ;  /* 0x0000002400147c82 */ /* 0x000fea0008000000 */
[----:B-1----:R-:W1:Y:S01]  /*4420*/  @!P1 LDC R3, c[0x0][0xb0c] ;  /* 0x0002c300ff039b82 */ /* 0x002e620000000800 */
[----:B------:R-:W-:Y:S01]  /*4430*/  IMAD.U32 R20, RZ, RZ, UR9 ;  /* 0x00000009ff147e24 */ /* 0x000fe2000f8e00ff */
[----:B------:R-:W-:Y:S01]  /*4440*/  UPRMT UR8, UR37, 0x654, UR17 ;  /* 0x0000065425087896 */ /* 0x000fe20008000011 */
[----:B------:R-:W-:Y:S03]  /*4450*/  @!P4 R2UR UR15, R21 ;  /* 0x00000000150fc2ca */ /* 0x000fe600000e0000 */
[----:B------:R-:W-:Y:S01]  /*4460*/  @!P4 R2UR UR14, R20 ;  /* 0x00000000140ec2ca */ /* 0x000fe200000e0000 */
[----:B------:R-:W-:Y:S11]  /*4470*/  @!P4 IMAD.MOV.U32 R20, RZ, RZ, 0x2000 ;  /* 0x00002000ff14c424 */ /* 0x000ff600078e00ff */
[----:B------:R-:W-:Y:S01]  /*4480*/  @!UPT UIADD3 URZ, UPT, UPT, URZ, URZ, URZ ;  /* 0x000000fffffff290 */ /* 0x000fe2000fffe0ff */
[----:B------:R1:W-:Y:S01]  /*4490*/  @!UP1 UTMALDG.3D [UR16], [UR14], desc[UR10] ;  /* 0x00000a100e0095b4 */ /* 0x0003e20008011000 */
[----:B------:R1:W-:Y:S02]  /*44a0*/  @!P4 SYNCS.ARRIVE.TRANS64.RED.A0TR RZ, [UR7+0x40], R20 ;  /* 0x00004014ffffc9a7 */ /* 0x0003e40008300407 */
[----:B-1----:R-:W-:Y:S01]  /*44b0*/  @!P1 ISETP.NE.AND P2, PT, R3, 0x1, PT ;  /* 0x000000010300980c */ /* 0x002fe20003f45270 */
[C---:B--2---:R-:W-:Y:S01]  /*44c0*/  @!P1 IMAD.HI.U32 R14, R13.reuse, R14, RZ ;  /* 0x0000000e0d0e9227 */ /* 0x044fe200078e00ff */
[----:B---3--:R-:W-:Y:S03]  /*44d0*/  @!P1 ISETP.NE.AND P0, PT, R10, 0x1, PT ;  /* 0x000000010a00980c */ /* 0x008fe60003f05270 */
[C---:B------:R-:W-:Y:S01]  /*44e0*/  @!P1 IMAD.HI.U32 R11, R8.reuse, R11, RZ ;  /* 0x0000000b080b9227 */ /* 0x040fe200078e00ff */
[----:B------:R-:W-:Y:S04]  /*44f0*/  @!P1 SHF.R.U32.HI R14, RZ, R15, R14 ;  /* 0x0000000fff0e9219 */ /* 0x000fe8000001160e */
[----:B-----5:R-:W-:Y:S01]  /*4500*/  @!P1 SHF.R.U32.HI R9, RZ, R0, R11 ;  /* 0x00000000ff099219 */ /* 0x020fe2000001160b */
[----:B------:R-:W-:Y:S01]  /*4510*/  SYNCS.ARRIVE.TRANS64.RED.A1T0 RZ, [UR8], RZ ;  /* 0x000000ffffff79a7 */ /* 0x000fe20008100408 */
[----:B------:R-:W-:Y:S02]  /*4520*/  @!P1 SEL R14, R13, R14, !P2 ;  /* 0x0000000e0d0e9207 */ /* 0x000fe40005000000 */
[----:B------:R-:W-:Y:S01]  /*4530*/  @!P1 SEL R9, R8, R9, !P0 ;  /* 0x0000000908099207 */ /* 0x000fe20004000000 */
[----:B------:R-:W1:Y:S04]  /*4540*/  SYNCS.PHASECHK.TRANS64.TRYWAIT P5, [UR7+0x68], R12 ;  /* 0x0000680cff0075a7 */ /* 0x000e6800080a1107 */
[----:B------:R-:W-:Y:S02]  /*4550*/  @!P1 IMAD.IADD R0, R9, 0x1, -R14 ;  /* 0x0000000109009824 */ /* 0x000fe400078e0a0e */
[----:B------:R-:W-:Y:S02]  /*4560*/  @!P1 IMAD.IADD R9, R14, 0x1, -R9 ;  /* 0x000000010e099824 */ /* 0x000fe400078e0a09 */
[----:B------:R-:W-:Y:S02]  /*4570*/  @!P1 IMAD R13, R0, R3, R13 ;  /* 0x00000003000d9224 */ /* 0x000fe400078e020d */
[----:B------:R-:W-:Y:S01]  /*4580*/  @!P1 IMAD R8, R9, R10, R8 ;  /* 0x0000000a09089224 */ /* 0x000fe200078e0208 */
[----:B-1----:R-:W-:Y:S06]  /*4590*/  @!P5 BRA `(.L_x_74) ;  /* 0x000000700054d947 */ /* 0x002fec0003800000 */
.L_x_155:
[----:B-1----:R-:W-:Y:S01]  /*45a0*/  @!P4 IADD3 R3, P0, PT, R32, 0x580, RZ ;  /* 0x000005802003c810 */ /* 0x002fe20007f1e0ff */
[----:B------:R-:W-:Y:S01]  /*45b0*/  VOTEU.ALL UP1, P4 ;  /* 0x0000000000ff7886 */ /* 0x000fe20002020000 */
[----:B------:R-:W-:Y:S01]  /*45c0*/  UMOV UR18, 0x0 ;  /* 0x0000000000127882 */ /* 0x000fe20000000000 */
[----:B------:R-:W-:Y:S01]  /*45d0*/  UMOV UR19, 0x10000000 ;  /* 0x1000000000137882 */ /* 0x000fe20000000000 */
[----:B------:R-:W-:Y:S01]  /*45e0*/  @!P4 R2UR UR9, R3 ;  /* 0x000000000309c2ca */ /* 0x000fe200000e0000 */
[----:B------:R-:W-:Y:S01]  /*45f0*/  @!P4 IMAD.X R0, RZ, RZ, R33, P0 ;  /* 0x000000ffff00c224 */ /* 0x000fe200000e0621 */
[----:B------:R-:W-:Y:S01]  /*4600*/  @!UP1 UIADD3 UR10, UPT, UPT, UR34, 0xc0, URZ ;  /* 0x000000c0220a9890 */ /* 0x000fe2000fffe0ff */
[----:B------:R-:W-:Y:S01]  /*4610*/  ISETP.NE.AND P0, PT, R30, 0x2, PT ;  /* 0x000000021e00780c */ /* 0x000fe20003f05270 */
[----:B------:R-:W-:Y:S01]  /*4620*/  UMOV UR11, UR35 ;  /* 0x00000023000b7c82 */ /* 0x000fe20008000000 */
[----:B------:R-:W-:Y:S01]  /*4630*/  UMOV UR12, UR36 ;  /* 0x00000024000c7c82 */ /* 0x000fe20008000000 */
[----:B------:R-:W-:Y:S01]  /*4640*/  @!P4 R2UR UR8, R0 ;  /* 0x000000000008c2ca */ /* 0x000fe200000e0000 */
[----:B------:R-:W-:Y:S01]  /*4650*/  IMAD.IADD R20, R8, 0x1, R147 ;  /* 0x0000000108147824 */ /* 0x000fe200078e0293 */
[----:B------:R-:W-:Y:S01]  /*4660*/  @P3 R2UR UR36, R28 ;  /* 0x000000001c2432ca */ /* 0x000fe200000e0000 */
[----:B------:R-:W-:Y:S01]  /*4670*/  IMAD.IADD R21, R13, 0x1, R170 ;  /* 0x000000010d157824 */ /* 0x000fe200078e02aa */
[----:B------:R-:W-:Y:S02]  /*4680*/  SEL R0, RZ, 0x1, P0 ;  /* 0x00000001ff007807 */ /* 0x000fe40000000000 */
[----:B------:R-:W-:Y:S01]  /*4690*/  LOP3.LUT R31, R31, 0x1, RZ, 0x3c, !PT ;  /* 0x000000011f1f7812 */ /* 0x000fe200078e3cff */
[----:B------:R-:W-:Y:S01]  /*46a0*/  IMAD.U32 R10, RZ, RZ, UR9 ;  /* 0x00000009ff0a7e24 */ /* 0x000fe2000f8e00ff */
[----:B------:R-:W-:Y:S01]  /*46b0*/  @!UP1 UIADD3 UR9, UPT, UPT, UR7, 0x48, URZ ;  /* 0x0000004807099890 */ /* 0x000fe2000fffe0ff */
[----:B------:R-:W-:Y:S02]  /*46c0*/  LOP3.LUT R29, R29, R0, RZ, 0x3c, !PT ;  /* 0x000000001d1d7212 */ /* 0x000fe400078e3cff */
[----:B------:R-:W-:Y:S02]  /*46d0*/  SEL R30, R30, RZ, P0 ;  /* 0x000000ff1e1e7207 */ /* 0x000fe40000000000 */
[----:B------:R-:W-:Y:S01]  /*46e0*/  IMAD.U32 R11, RZ, RZ, UR8 ;  /* 0x00000008ff0b7e24 */ /* 0x000fe2000f8e00ff */
[----:B------:R-:W-:Y:S01]  /*46f0*/  @!P4 R2UR UR14, R10 ;  /* 0x000000000a0ec2ca */ /* 0x000fe200000e0000 */
[----:B------:R-:W-:Y:S01]  /*4700*/  @!UP1 UIADD3 UR8, UPT, UPT, UR7, 0x6200, URZ ;  /* 0x0000620007089890 */ /* 0x000fe2000fffe0ff */
[----:B------:R-:W-:Y:S02]  /*4710*/  VOTEU.ALL UP1, P4 ;  /* 0x0000000000ff7886 */ /* 0x000fe40002020000 */
[----:B------:R-:W-:Y:S11]  /*4720*/  @!P4 R2UR UR15, R11 ;  /* 0x000000000b0fc2ca */ /* 0x000ff600000e0000 */
[----:B------:R-:W-:Y:S02]  /*4730*/  @!UPT UIADD3 URZ, UPT, UPT, URZ, URZ, URZ ;  /* 0x000000fffffff290 */ /* 0x000fe4000fffe0ff */
[----:B------:R2:W-:Y:S01]  /*4740*/  @!UP1 UTMALDG.3D [UR8], [UR14], desc[UR18] ;  /* 0x000012080e0095b4 */ /* 0x0005e20008011000 */
[----:B------:R2:W-:Y:S01]  /*4750*/  @!P4 SYNCS.ARRIVE.TRANS64.RED.A0TR RZ, [UR7+0x48], R23 ;  /* 0x00004817ffffc9a7 */ /* 0x0005e20008300407 */
[----:B------:R-:W-:Y:S01]  /*4760*/  UPLOP3.LUT UP1, UPT, UPT, UPT, UPT, 0x80, 0x8 ;  /* 0x000000000008789c */ /* 0x000fe20003f2f070 */
[----:B------:R-:W-:Y:S01]  /*4770*/  SYNCS.ARRIVE.TRANS64.RED.A1T0 RZ, [UR13], RZ ;  /* 0x000000ffffff79a7 */ /* 0x000fe2000810040d */
[----:B------:R-:W-:Y:S09]  /*4780*/  @P3 BRA `(.L_x_75) ;  /* 0xfffffff000943947 */ /* 0x000ff2000383ffff */
[----:B------:R-:W-:-:S04]  /*4790*/  SHF.L.U32 R3, R31, 0x1f, RZ ;  /* 0x0000001f1f037819 */ /* 0x000fc800000006ff */
[----:B------:R-:W1:Y:S02]  /*47a0*/  SYNCS.PHASECHK.TRANS64.TRYWAIT P0, [UR7+0x50], R3 ;  /* 0x00005003ff0075a7 */ /* 0x000e640008001107 */
[----:B-1----:R-:W-:Y:S05]  /*47b0*/  @!P0 BRA `(.L_x_76) ;  /* 0x0000006c00e48947 */ /* 0x002fea0003800000 */
.L_x_157:
[----:B------:R-:W3:Y:S02]  /*47c0*/  SYNCS.PHASECHK.TRANS64.TRYWAIT P0, [UR7+0x58], R3 ;  /* 0x00005803ff0075a7 */ /* 0x000ee40008001107 */
[----:B---3--:R-:W-:Y:S05]  /*47d0*/  @!P0 BRA `(.L_x_77) ;  /* 0x0000006c00f48947 */ /* 0x008fea0003800000 */
.L_x_159:
[----:B------:R-:W3:Y:S02]  /*47e0*/  SYNCS.PHASECHK.TRANS64.TRYWAIT P0, [UR7+0x60], R3 ;  /* 0x00006003ff0075a7 */ /* 0x000ee40008001107 */
[----:B---3--:R-:W-:Y:S05]  /*47f0*/  @!P0 BRA `(.L_x_78) ;  /* 0x0000007000048947 */ /* 0x008fea0003800000 */
.L_x_161:
[----:B-1----:R-:W-:-:S07]  /*4800*/  MOV R0, UR7 ;  /* 0x0000000700007c02 */ /* 0x002fce0008000f00 */
.L_x_79:
[----:B-1----:R-:W-:-:S04]  /*4810*/  SHF.L.U32 R3, R31, 0x1f, RZ ;  /* 0x0000001f1f037819 */ /* 0x002fc800000006ff */
[----:B------:R1:W3:Y:S03]  /*4820*/  SYNCS.PHASECHK.TRANS64.TRYWAIT P0, [R0+URZ+0x68], R3 ;  /* 0x00006803000075a7 */ /* 0x0002e600080011ff */
[----:B---3--:R-:W-:Y:S05]  /*4830*/  @!P0 NANOSLEEP.SYNCS 0x989680 ;  /* 0x009896800000895d */ /* 0x008fea0003900000 */
[----:B------:R-:W3:Y:S02]  /*4840*/  @!P0 SYNCS.PHASECHK.TRANS64 P0, [R0+URZ+0x68], R3 ;  /* 0x00006803000085a7 */ /* 0x000ee400080010ff */
[----:B--23--:R-:W-:Y:S05]  /*4850*/  @P0 EXIT ;  /* 0x000000000000094d */ /* 0x00cfea0003800000 */
[----:B------:R-:W-:Y:S05]  /*4860*/  BRA `(.L_x_79) ;  /* 0xfffffffc00e87947 */ /* 0x000fea000383ffff */
.L_x_64:
[----:B------:R-:W-:-:S06]  /*4870*/  UISETP.GE.AND UP1, UPT, UR8, 0x4, UPT ;  /* 0x000000040800788c */ /* 0x000fcc000bf26270 */
[----:B------:R-:W-:-:S13]  /*4880*/  PLOP3.LUT P0, PT, PT, PT, UP1, 0x80, 0x8 ;  /* 0x000000000008781c */ /* 0x000fda0003f0f018 */
[----:B------:R-:W-:Y:S05]  /*4890*/  @!P0 EXIT ;  /* 0x000000000000894d */ /* 0x000fea0003800000 */
[----:B------:R-:W-:Y:S01]  /*48a0*/  BAR.SYNC.DEFER_BLOCKING 0x6, 0xa0 ;  /* 0x0182800000007b1d */ /* 0x000fe20000010000 */
[C---:B------:R-:W-:Y:S01]  /*48b0*/  IMAD.SHL.U32 R3, R185.reuse, 0x40, RZ ;  /* 0x00000040b9037824 */ /* 0x040fe200078e00ff */
[C---:B------:R-:W-:Y:S01]  /*48c0*/  LOP3.LUT R189, R185.reuse, 0x60, RZ, 0xc0, !PT ;  /* 0x00000060b9bd7812 */ /* 0x040fe200078ec0ff */
[C---:B------:R-:W-:Y:S01]  /*48d0*/  IMAD.SHL.U32 R172, R185.reuse, 0x8, RZ ;  /* 0x00000008b9ac7824 */ /* 0x040fe200078e00ff */
[C---:B------:R-:W-:Y:S01]  /*48e0*/  LOP3.LUT R187, R185.reuse, 0x2, RZ, 0xc0, !PT ;  /* 0x00000002b9bb7812 */ /* 0x040fe200078ec0ff */
[----:B------:R-:W-:Y:S01]  /*48f0*/  IMAD.U32 R79, R185, 0x10000, RZ ;  /* 0x00010000b94f7824 */ /* 0x000fe200078e00ff */
[----:B------:R-:W-:Y:S02]  /*4900*/  UMOV UR49, 0x400 ;  /* 0x0000040000317882 */ /* 0x000fe40000000000 */
[----:B------:R-:W1:Y:S01]  /*4910*/  LDC R177, c[0x0][0x370] ;  /* 0x0000dc00ffb17b82 */ /* 0x000e620000000800 */
[----:B------:R-:W-:Y:S01]  /*4920*/  ULEA UR49, UR37, UR49, 0x18 ;  /* 0x0000003125317291 */ /* 0x000fe2000f8ec0ff */
[----:B------:R-:W-:Y:S01]  /*4930*/  LOP3.LUT R5, R3, 0x180, RZ, 0xc0, !PT ;  /* 0x0000018003057812 */ /* 0x000fe200078ec0ff */
[----:B------:R-:W-:Y:S01]  /*4940*/  HFMA2 R191, -RZ, RZ, 0, 0 ;  /* 0x00000000ffbf7431 */ /* 0x000fe200000001ff */
[----:B------:R-:W-:Y:S01]  /*4950*/  LOP3.LUT R79, R79, 0x600000, RZ, 0xc0, !PT ;  /* 0x006000004f4f7812 */ /* 0x000fe200078ec0ff */
[----:B------:R-:W-:Y:S01]  /*4960*/  UIADD3 UR4, UPT, UPT, UR49, 0x8200, URZ ;  /* 0x0000820031047890 */ /* 0x000fe2000fffe0ff */
[----:B------:R-:W-:Y:S01]  /*4970*/  LOP3.LUT R172, R5, 0x30, R172, 0xf8, !PT ;  /* 0x0000003005ac7812 */ /* 0x000fe200078ef8ac */
[----:B------:R-:W-:Y:S01]  /*4980*/  IMAD.MOV.U32 R76, RZ, RZ, RZ ;  /* 0x000000ffff4c7224 */ /* 0x000fe200078e00ff */
[----:B------:R-:W2:Y:S01]  /*4990*/  LDC R74, c[0x0][0xb0c] ;  /* 0x0002c300ff4a7b82 */ /* 0x000ea20000000800 */
[----:B------:R-:W-:-:S02]  /*49a0*/  LOP3.LUT R185, R185, 0x4, RZ, 0xc0, !PT ;  /* 0x00000004b9b97812 */ /* 0x000fc400078ec0ff */
[----:B------:R-:W-:Y:S02]  /*49b0*/  CS2R R182, SRZ ;  /* 0x0000000000b67805 */ /* 0x000fe4000001ff00 */
[----:B------:R-:W-:Y:S02]  /*49c0*/  LOP3.LUT R172, R172, 0x1e40, R3, 0xf8, !PT ;  /* 0x00001e40acac7812 */ /* 0x000fe400078ef803 */
[----:B------:R-:W-:Y:S02]  /*49d0*/  CS2R R180, SRZ ;  /* 0x0000000000b47805 */ /* 0x000fe4000001ff00 */
[----:B------:R-:W-:Y:S01]  /*49e0*/  IADD3 R184, PT, PT, -R185, 0x2, RZ ;  /* 0x00000002b9b87810 */ /* 0x000fe20007ffe1ff */
[----:B------:R-:W-:Y:S01]  /*49f0*/  IMAD.MOV R176, RZ, RZ, -R187 ;  /* 0x000000ffffb07224 */ /* 0x000fe200078e0abb */
[----:B------:R-:W-:Y:S01]  /*4a00*/  MOV R188, UR4 ;  /* 0x0000000400bc7c02 */ /* 0x000fe20008000f00 */
[----:B------:R-:W4:Y:S01]  /*4a10*/  LDC R174, c[0x0][0xb20] ;  /* 0x0002c800ffae7b82 */ /* 0x000f220000000800 */
[----:B------:R-:W3:Y:S01]  /*4a20*/  LDS R0, [UR49+0x110] ;  /* 0x00011031ff007984 */ /* 0x000ee20008000800 */
[----:B------:R-:W-:Y:S01]  /*4a30*/  VIADD R186, R172, UR49 ;  /* 0x00000031acba7c36 */ /* 0x000fe20008000000 */
[----:B------:R-:W1:Y:S01]  /*4a40*/  LDCU.64 UR52, c[0x0][0x348] ;  /* 0x00006900ff3477ac */ /* 0x000e620008000a00 */
[----:B------:R-:W-:-:S02]  /*4a50*/  IMAD.MOV R175, RZ, RZ, -R185 ;  /* 0x000000ffffaf7224 */ /* 0x000fc400078e0ab9 */
[----:B------:R-:W-:Y:S01]  /*4a60*/  VIADD R186, R186, 0x200 ;  /* 0x00000200baba7836 */ /* 0x000fe20000000000 */
[----:B------:R-:W1:Y:S01]  /*4a70*/  LDCU.64 UR38, c[0x0][0x888] ;  /* 0x00011100ff2677ac */ /* 0x000e620008000a00 */
[----:B------:R-:W1:Y:S01]  /*4a80*/  LDC R73, c[0x0][0xb30] ;  /* 0x0002cc00ff497b82 */ /* 0x000e620000000800 */
[----:B------:R-:W1:Y:S01]  /*4a90*/  LDCU.64 UR44, c[0x0][0x890] ;  /* 0x00011200ff2c77ac */ /* 0x000e620008000a00 */
[----:B------:R-:W-:-:S06]  /*4aa0*/  UIADD3 UR48, UPT, UPT, UR49, 0x200, URZ ;  /* 0x0000020031307890 */ /* 0x000fcc000fffe0ff */
[----:B------:R-:W1:Y:S08]  /*4ab0*/  LDC.64 R168, c[0x0][0xb10] ;  /* 0x0002c400ffa87b82 */ /* 0x000e700000000a00 */
[----:B------:R-:W1:Y:S08]  /*4ac0*/  LDC.64 R70, c[0x0][0xb18] ;  /* 0x0002c600ff467b82 */ /* 0x000e700000000a00 */
[----:B------:R-:W1:Y:S08]  /*4ad0*/  LDC.64 R68, c[0x0][0xb28] ;  /* 0x0002ca00ff447b82 */ /* 0x000e700000000a00 */
[----:B------:R-:W1:Y:S01]  /*4ae0*/  LDC.64 R166, c[0x0][0x8b0] ;  /* 0x00022c00ffa67b82 */ /* 0x000e620000000a00 */
[----:B---3--:R-:W-:-:S07]  /*4af0*/  IMAD.IADD R79, R0, 0x1, R79 ;  /* 0x00000001004f7824 */ /* 0x008fce00078e024f */
[----:B------:R-:W3:Y:S08]  /*4b00*/  LDC.64 R164, c[0x0][0x8a8] ;  /* 0x00022a00ffa47b82 */ /* 0x000ef00000000a00 */
[----:B--2-4-:R-:W1:Y:S02]  /*4b10*/  LDC R178, c[0x0][0x374] ;  /* 0x0000dd00ffb27b82 */ /* 0x014e640000000800 */
.L_x_124:
[C---:B------:R-:W-:Y:S02]  /*4b20*/  LEA R0, R191.reuse, UR49, 0x3 ;  /* 0x00000031bf007c11 */ /* 0x040fe4000f8e18ff */
[----:B------:R-:W-:Y:S02]  /*4b30*/  SHF.L.U32 R3, R182, 0x1f, RZ ;  /* 0x0000001fb6037819 */ /* 0x000fe400000006ff */
[----:B------:R-:W-:Y:S02]  /*4b40*/  LEA R16, R191, UR49, 0x4 ;  /* 0x00000031bf107c11 */ /* 0x000fe4000f8e20ff */
[----:B------:R-:W2:Y:S02]  /*4b50*/  SYNCS.PHASECHK.TRANS64.TRYWAIT P0, [R0+URZ+0x80], R3 ;  /* 0x00008003000075a7 */ /* 0x000ea400080011ff */
[----:B-12---:R-:W-:Y:S05]  /*4b60*/  @!P0 BRA `(.L_x_80) ;  /* 0x0000006c00408947 */ /* 0x006fea0003800000 */
.L_x_162:
[----:B------:R-:W4:Y:S01]  /*4b70*/  LDC.64 R12, c[0x0][0xb10] ;  /* 0x0002c400ff0c7b82 */ /* 0x000f220000000a00 */
[----:B------:R-:W3:Y:S01]  /*4b80*/  LDS.128 R16, [R16+0xf0] ;  /* 0x0000f00010107984 */ /* 0x000ee20000000c00 */
[----:B-1----:R-:W-:Y:S01]  /*4b90*/  ISETP.NE.AND P1, PT, R73, 0x1, PT ;  /* 0x000000014900780c */ /* 0x002fe20003f25270 */
[----:B--2---:R-:W-:Y:S01]  /*4ba0*/  VIADD R0, R0, 0x90 ;  /* 0x0000009000007836 */ /* 0x004fe20000000000 */
[----:B------:R-:W-:Y:S04]  /*4bb0*/  ISETP.GE.AND P0, PT, R72, 0x1, PT ;  /* 0x000000014800780c */ /* 0x000fe80003f06270 */
[----:B------:R-:W1:Y:S01]  /*4bc0*/  LDC.64 R10, c[0x0][0xb18] ;  /* 0x0002c600ff0a7b82 */ /* 0x000e620000000a00 */
[----:B------:R-:W-:Y:S01]  /*4bd0*/  PRMT R0, RZ, 0x654, R0 ;  /* 0x00000654ff007816 */ /* 0x000fe20000000000 */
[----:B------:R-:W-:Y:S01]  /*4be0*/  @!PT LDS RZ, [RZ] ;  /* 0x00000000fffff984 */ /* 0x000fe20000000800 */
[----:B------:R-:W-:Y:S01]  /*4bf0*/  @!PT LDS RZ, [RZ] ;  /* 0x00000000fffff984 */ /* 0x000fe20000000800 */
[----:B------:R-:W-:Y:S01]  /*4c00*/  @!PT LDS RZ, [RZ] ;  /* 0x00000000fffff984 */ /* 0x000fe20000000800 */
[----:B------:R-:W-:Y:S01]  /*4c10*/  @!PT LDS RZ, [RZ] ;  /* 0x00000000fffff984 */ /* 0x000fe20000000800 */
[----:B------:R2:W-:Y:S06]  /*4c20*/  MEMBAR.ALL.CTA ;  /* 0x0000000000007992 */ /* 0x0005ec0000008000 */
[----:B--2---:R-:W2:Y:S01]  /*4c30*/  FENCE.VIEW.ASYNC.S ;  /* 0x00000000000073c6 */ /* 0x004ea20000000000 */
[----:B------:R-:W1:Y:S08]  /*4c40*/  @!P1 LDC R14, c[0x0][0xb20] ;  /* 0x0002c800ff0e9b82 */ /* 0x000e700000000800 */
[----:B------:R-:W1:Y:S01]  /*4c50*/  @!P1 LDC R9, c[0x0][0xb0c] ;  /* 0x0002c300ff099b82 */ /* 0x000e620000000800 */
[----:B--2---:R2:W-:Y:S01]  /*4c60*/  SYNCS.ARRIVE.TRANS64.RED.A1T0 RZ, [R0+URZ], RZ ;  /* 0x000000ff00ff79a7 */ /* 0x0045e200081004ff */
[----:B---3--:R-:W-:Y:S04]  /*4c70*/  LOP3.LUT P4, RZ, R18, 0x1, RZ, 0xc0, !PT ;  /* 0x0000000112ff7812 */ /* 0x008fe8000788c0ff */
[----:B------:R-:W-:Y:S09]  /*4c80*/  P2R R190, PR, RZ, 0x10 ;  /* 0x00000010ffbe7803 */ /* 0x000ff20000000000 */
[----:B------:R-:W-:Y:S02]  /*4c90*/  @P4 MOV R77, R16 ;  /* 0x00000010004d4202 */ /* 0x000fe40000000f00 */
[----:B------:R-:W-:Y:S01]  /*4ca0*/  @P4 LOP3.LUT R75, R17, 0xffff, RZ, 0xc0, !PT ;  /* 0x0000ffff114b4812 */ /* 0x000fe200078ec0ff */
[----:B--2-4-:R-:W-:Y:S06]  /*4cb0*/  @!P0 BRA `(.L_x_81) ;  /* 0x0000000000a48947 */ /* 0x014fec0003800000 */
[----:B------:R-:W-:Y:S01]  /*4cc0*/  IMAD.HI.U32 R23, R178, R71, RZ ;  /* 0x00000047b2177227 */ /* 0x000fe200078e00ff */
[----:B------:R-:W-:Y:S02]  /*4cd0*/  ISETP.NE.AND P0, PT, R70, 0x1, PT ;  /* 0x000000014600780c */ /* 0x000fe40003f05270 */
[----:B------:R-:W-:Y:S01]  /*4ce0*/  ISETP.NE.AND P2, PT, R72, 0x1, PT ;  /* 0x000000014800780c */ /* 0x000fe20003f45270 */
[----:B------:R-:W-:Y:S01]  /*4cf0*/  IMAD.HI.U32 R22, R177, R168, RZ ;  /* 0x000000a8b1167227 */ /* 0x000fe200078e00ff */
[----:B------:R-:W-:Y:S02]  /*4d00*/  SHF.R.U32.HI R23, RZ, R174, R23 ;  /* 0x000000aeff177219 */ /* 0x000fe40000011617 */
[----:B------:R-:W-:Y:S01]  /*4d10*/  ISETP.NE.AND P3, PT, R74, 0x1, PT ;  /* 0x000000014a00780c */ /* 0x000fe20003f65270 */
[----:B------:R-:W-:Y:S01]  /*4d20*/  IMAD.HI.U32 R26, R77, R168, RZ ;  /* 0x000000a84d1a7227 */ /* 0x000fe200078e00ff */
[----:B------:R-:W-:Y:S02]  /*4d30*/  SHF.R.U32.HI R22, RZ, R169, R22 ;  /* 0x000000a9ff167219 */ /* 0x000fe40000011616 */
[----:B------:R-:W-:Y:S01]  /*4d40*/  SEL R3, R178, R23, !P0 ;  /* 0x00000017b2037207 */ /* 0x000fe20004000000 */
[----:B------:R-:W-:Y:S01]  /*4d50*/  IMAD.HI.U32 R23, R75, R71, RZ ;  /* 0x000000474b177227 */ /* 0x000fe200078e00ff */
[----:B------:R-:W-:Y:S02]  /*4d60*/  SEL R7, R177, R22, !P3 ;  /* 0x00000016b1077207 */ /* 0x000fe40005800000 */
[----:B------:R-:W-:Y:S01]  /*4d70*/  SHF.R.U32.HI R26, RZ, R169, R26 ;  /* 0x000000a9ff1a7219 */ /* 0x000fe2000001161a */
[-C--:B------:R-:W-:Y:S04]  /*4d80*/  IMAD.HI.U32 R22, R3, R68.reuse, RZ ;  /* 0x0000004403167227 */ /* 0x080fe800078e00ff */
[----:B------:R-:W-:Y:S01]  /*4d90*/  IMAD.HI.U32 R24, R7, R68, RZ ;  /* 0x0000004407187227 */ /* 0x000fe200078e00ff */
[-C--:B------:R-:W-:Y:S02]  /*4da0*/  @P2 SHF.R.U32.HI R3, RZ, R69.reuse, R22 ;  /* 0x00000045ff032219 */ /* 0x080fe40000011616 */
[----:B------:R-:W-:Y:S02]  /*4db0*/  SHF.R.U32.HI R22, RZ, R174, R23 ;  /* 0x000000aeff167219 */ /* 0x000fe40000011617 */
[----:B------:R-:W-:Y:S01]  /*4dc0*/  @P2 SHF.R.U32.HI R7, RZ, R69, R24 ;  /* 0x00000045ff072219 */ /* 0x000fe20000011618 */
[C---:B------:R-:W-:Y:S01]  /*4dd0*/  IMAD R2, R72.reuse, R3, RZ ;  /* 0x0000000348027224 */ /* 0x040fe200078e02ff */
[----:B------:R-:W-:Y:S02]  /*4de0*/  SEL R5, R75, R22, !P0 ;  /* 0x000000164b057207 */ /* 0x000fe40004000000 */
[----:B------:R-:W-:Y:S01]  /*4df0*/  SEL R3, R77, R26, !P3 ;  /* 0x0000001a4d037207 */ /* 0x000fe20005800000 */
[----:B------:R-:W-:Y:S01]  /*4e00*/  IMAD R4, R72, R7, RZ ;  /* 0x0000000748047224 */ /* 0x000fe200078e02ff */
[C---:B------:R-:W-:Y:S01]  /*4e10*/  ISETP.GE.AND P0, PT, R5.reuse, R2, PT ;  /* 0x000000020500720c */ /* 0x040fe20003f06270 */
[----:B------:R-:W-:Y:S03]  /*4e20*/  IMAD.HI.U32 R6, R5, R68, RZ ;  /* 0x0000004405067227 */ /* 0x000fe600078e00ff */
[----:B------:R-:W-:Y:S01]  /*4e30*/  ISETP.GE.OR P0, PT, R3, R4, P0 ;  /* 0x000000040300720c */ /* 0x000fe20000706670 */
[----:B------:R-:W-:Y:S01]  /*4e40*/  IMAD.MOV R4, RZ, RZ, -R3 ;  /* 0x000000ffff047224 */ /* 0x000fe200078e0a03 */
[-C--:B------:R-:W-:Y:S03]  /*4e50*/  SHF.R.U32.HI R6, RZ, R69.reuse, R6 ;  /* 0x00000045ff067219 */ /* 0x080fe60000011606 */
[----:B------:R-:W-:Y:S01]  /*4e60*/  IMAD R77, R74, R4, R77 ;  /* 0x000000044a4d7224 */ /* 0x000fe200078e024d */
[----:B------:R-:W-:Y:S05]  /*4e70*/  SEL R15, R5, R6, !P2 ;  /* 0x00000006050f7207 */ /* 0x000fea0005000000 */
[----:B------:R-:W-:Y:S02]  /*4e80*/  IMAD.MOV R6, RZ, RZ, -R15 ;  /* 0x000000ffff067224 */ /* 0x000fe400078e0a0f */
[C---:B------:R-:W-:Y:S04]  /*4e90*/  @!P0 IMAD.HI.U32 R2, R3.reuse, R68, RZ ;  /* 0x0000004403028227 */ /* 0x040fe800078e00ff */
[----:B------:R-:W-:Y:S01]  /*4ea0*/  IMAD R6, R72, R6, R5 ;  /* 0x0000000648067224 */ /* 0x000fe200078e0205 */
[----:B------:R-:W-:Y:S04]  /*4eb0*/  @!P0 SHF.R.U32.HI R2, RZ, R69, R2 ;  /* 0x00000045ff028219 */ /* 0x000fe80000011602 */
[----:B------:R-:W-:Y:S02]  /*4ec0*/  @!P0 SEL R0, R3, R2, !P2 ;  /* 0x0000000203008207 */ /* 0x000fe40005000000 */
[----:B------:R-:W-:Y:S02]  /*4ed0*/  IADD3 R2, PT, PT, -R5, RZ, RZ ;  /* 0x000000ff05027210 */ /* 0x000fe40007ffe1ff */
[----:B------:R-:W-:Y:S01]  /*4ee0*/  @!P0 IADD3 R8, PT, PT, R15, -R0, RZ ;  /* 0x800000000f088210 */ /* 0x000fe20007ffe0ff */
[----:B------:R-:W-:Y:S02]  /*4ef0*/  @!P0 IMAD R0, R7, R6, R0 ;  /* 0x0000000607008224 */ /* 0x000fe400078e0200 */
[----:B------:R-:W-:Y:S02]  /*4f00*/  IMAD R75, R70, R2, R75 ;  /* 0x00000002464b7224 */ /* 0x000fe400078e024b */
[----:B------:R-:W-:Y:S02]  /*4f10*/  @!P0 IMAD R5, R8, R72, R3 ;  /* 0x0000004808058224 */ /* 0x000fe400078e0203 */
[----:B------:R-:W-:Y:S04]  /*4f20*/  @!P0 IMAD.MOV.U32 R3, RZ, RZ, R0 ;  /* 0x000000ffff038224 */ /* 0x000fe800078e0000 */
[----:B------:R-:W-:Y:S02]  /*4f30*/  IMAD R77, R3, R74, R77 ;  /* 0x0000004a034d7224 */ /* 0x000fe400078e024d */
[----:B------:R-:W-:Y:S07]  /*4f40*/  IMAD R75, R5, R70, R75 ;  /* 0x00000046054b7224 */ /* 0x000fee00078e024b */
.L_x_81:
[----:B-1----:R-:W-:Y:S01]  /*4f50*/  @!P1 ISETP.NE.AND P0, PT, R10, 0x1, PT ;  /* 0x000000010a00980c */ /* 0x002fe20003f05270 */
[----:B------:R-:W-:Y:S01]  /*4f60*/  @!P1 IMAD.HI.U32 R0, R77, R12, RZ ;  /* 0x0000000c4d009227 */ /* 0x000fe200078e00ff */
[----:B------:R-:W-:Y:S01]  /*4f70*/  @!P1 ISETP.NE.AND P2, PT, R9, 0x1, PT ;  /* 0x000000010900980c */ /* 0x000fe20003f45270 */
[----:B------:R-:W-:Y:S01]  /*4f80*/  ULOP3.LUT UP0, URZ, UR48, 0x1b0, URZ, 0xc0, !UPT ;  /* 0x000001b030ff7892 */ /* 0x000fe2000f80c0ff */
[----:B------:R-:W-:Y:S01]  /*4f90*/  R2UR UR42, R21 ;  /* 0x00000000152a72ca */ /* 0x000fe200000e0000 */
[----:B------:R-:W-:Y:S01]  /*4fa0*/  @!P1 IMAD.HI.U32 R3, R75, R11, RZ ;  /* 0x0000000b4b039227 */ /* 0x000fe200078e00ff */
[----:B------:R-:W-:Y:S02]  /*4fb0*/  @!P1 SHF.R.U32.HI R0, RZ, R13, R0 ;  /* 0x0000000dff009219 */ /* 0x000fe40000011600 */
[----:B------:R-:W-:Y:S01]  /*4fc0*/  R2UR UR41, R20 ;  /* 0x00000000142972ca */ /* 0x000fe200000e0000 */
[----:B------:R-:W-:Y:S01]  /*4fd0*/  VIADD R191, R191, 0x1 ;  /* 0x00000001bfbf7836 */ /* 0x000fe20000000000 */
[----:B------:R-:W-:Y:S02]  /*4fe0*/  @!P1 SHF.R.U32.HI R2, RZ, R14, R3 ;  /* 0x0000000eff029219 */ /* 0x000fe40000011603 */
[----:B------:R-:W-:Y:S02]  /*4ff0*/  @!P1 SEL R3, R77, R0, !P2 ;  /* 0x000000004d039207 */ /* 0x000fe40005000000 */
[----:B------:R-:W-:Y:S02]  /*5000*/  @!P1 SEL R2, R75, R2, !P0 ;  /* 0x000000024b029207 */ /* 0x000fe40004000000 */
[----:B------:R-:W-:Y:S01]  /*5010*/  @P4 SHF.R.U32.HI R179, RZ, 0x10, R17 ;  /* 0x00000010ffb34819 */ /* 0x000fe20000011611 */
[----:B------:R-:W-:Y:S02]  /*5020*/  USHF.L.U32 UR42, UR42, 0x7, URZ ;  /* 0x000000072a2a7899 */ /* 0x000fe400080006ff */
[----:B------:R-:W-:Y:S02]  /*5030*/  @!P1 IMAD.IADD R0, R2, 0x1, -R3 ;  /* 0x0000000102009824 */ /* 0x000fe400078e0a03 */
[----:B------:R-:W-:Y:S01]  /*5040*/  @!P1 IMAD.IADD R2, R3, 0x1, -R2 ;  /* 0x0000000103029824 */ /* 0x000fe200078e0a02 */
[----:B------:R-:W-:Y:S01]  /*5050*/  USHF.L.U32 UR41, UR41, 0x8, URZ ;  /* 0x0000000829297899 */ /* 0x000fe200080006ff */
[----:B------:R-:W-:Y:S02]  /*5060*/  @!P1 IMAD R77, R0, R9, R77 ;  /* 0x00000009004d9224 */ /* 0x000fe400078e024d */
[----:B------:R-:W-:Y:S01]  /*5070*/  @!P1 IMAD R75, R2, R10, R75 ;  /* 0x0000000a024b9224 */ /* 0x000fe200078e024b */
[----:B------:R-:W-:Y:S08]  /*5080*/  BRA.U !UP0, `(.L_x_82) ;  /* 0x0000000108407547 */ /* 0x000ff0000b800000 */
[----:B------:R-:W1:Y:S01]  /*5090*/  LDCU.64 UR8, c[0x4][0x88] ;  /* 0x01001100ff0877ac */ /* 0x000e620008000a00 */
[----:B------:R-:W-:Y:S01]  /*50a0*/  MOV R3, 0x0 ;  /* 0x0000000000037802 */ /* 0x000fe20000000f00 */
[----:B------:R-:W-:Y:S02]  /*50b0*/  HFMA2 R12, -RZ, RZ, 0, 5.9604644775390625e-08 ;  /* 0x00000001ff0c7431 */ /* 0x000fe400000001ff */
[----:B------:R-:W-:Y:S02]  /*50c0*/  IMAD.MOV.U32 R8, RZ, RZ, 0x70 ;  /* 0x00000070ff087424 */ /* 0x000fe400078e00ff */
[----:B------:R-:W-:Y:S01]  /*50d0*/  IMAD.MOV.U32 R13, RZ, RZ, RZ ;  /* 0x000000ffff0d7224 */ /* 0x000fe200078e00ff */
[----:B------:R-:W2:Y:S01]  /*50e0*/  LDCU.64 UR6, c[0x4][0x90] ;  /* 0x01001200ff0677ac */ /* 0x000ea20008000a00 */
[----:B------:R-:W3:Y:S01]  /*50f0*/  LDC.64 R2, c[0x4][R3] ;  /* 0x0100000003027b82 */ /* 0x000ee20000000a00 */
[----:B------:R-:W4:Y:S01]  /*5100*/  LDCU.64 UR4, c[0x4][0x8] ;  /* 0x01000100ff0477ac */ /* 0x000f220008000a00 */
[----:B-1----:R-:W-:Y:S01]  /*5110*/  MOV R5, UR9 ;  /* 0x0000000900057c02 */ /* 0x002fe20008000f00 */
[----:B------:R-:W-:Y:S01]  /*5120*/  IMAD.U32 R4, RZ, RZ, UR8 ;  /* 0x00000008ff047e24 */ /* 0x000fe2000f8e00ff */
[----:B--2---:R-:W-:Y:S01]  /*5130*/  MOV R7, UR7 ;  /* 0x0000000700077c02 */ /* 0x004fe20008000f00 */
[----:B------:R-:W-:Y:S01]  /*5140*/  IMAD.U32 R6, RZ, RZ, UR6 ;  /* 0x00000006ff067e24 */ /* 0x000fe2000f8e00ff */
[----:B----4-:R-:W-:Y:S01]  /*5150*/  MOV R11, UR5 ;  /* 0x00000005000b7c02 */ /* 0x010fe20008000f00 */
[----:B------:R-:W-:Y:S02]  /*5160*/  IMAD.U32 R10, RZ, RZ, UR4 ;  /* 0x00000004ff0a7e24 */ /* 0x000fe4000f8e00ff */
[----:B------:R-:W-:Y:S07]  /*5170*/  LEPC R20, `(.L_x_82) ;  /* 0x000000001014794e */ /* 0x000fee0000000000 */
[----:B---3-5:R-:W-:Y:S05]  /*5180*/  CALL.ABS.NOINC R2 ;  /* 0x0000000002007343 */ /* 0x028fea0003c00000 */
.L_x_82:
[----:B------:R-:W-:Y:S01]  /*5190*/  LOP3.LUT P0, RZ, R188, 0x1b0, RZ, 0xc0, !PT ;  /* 0x000001b0bcff7812 */ /* 0x000fe2000780c0ff */
[----:B------:R-:W-:Y:S11]  /*51a0*/  BSSY.RECONVERGENT B6, `(.L_x_83) ;  /* 0x0000013000067945 */ /* 0x000ff60003800200 */
[----:B------:R-:W-:Y:S01]  /*51b0*/  @!UPT UIADD3 URZ, UPT, UPT, URZ, URZ, URZ ;  /* 0x000000fffffff290 */ /* 0x000fe2000fffe0ff */
[----:B------:R-:W-:Y:S05]  /*51c0*/  @!P0 BRA `(.L_x_84) ;  /* 0x0000000000408947 */ /* 0x000fea0003800000 */
        /* <DEDUP_REMOVED lines=16> */
.L_x_84:
[----:B------:R-:W-:Y:S05]  /*52d0*/  BSYNC.RECONVERGENT B6 ;  /* 0x0000000000067941 */ /* 0x000fea0003800200 */
.L_x_83:
[----:B------:R-:W-:Y:S01]  /*52e0*/  ISETP.NE.U32.AND P4, PT, R166, RZ, PT ;  /* 0x000000ffa600720c */ /* 0x000fe20003f85070 */
[----:B------:R-:W-:Y:S01]  /*52f0*/  UISETP.NE.AND UP2, UPT, UR50, URZ, UPT ;  /* 0x000000ff3200728c */ /* 0x000fe2000bf45270 */
[----:B------:R-:W-:Y:S01]  /*5300*/  ISETP.NE.U32.AND P2, PT, RZ, UR38, PT ;  /* 0x00000026ff007c0c */ /* 0x000fe2000bf45070 */
[----:B------:R-:W-:Y:S01]  /*5310*/  UISETP.NE.U32.AND UP1, UPT, UR44, URZ, UPT ;  /* 0x000000ff2c00728c */ /* 0x000fe2000bf25070 */
[----:B------:R-:W-:Y:S01]  /*5320*/  ISETP.NE.AND.EX P4, PT, R167, RZ, PT, P4 ;  /* 0x000000ffa700720c */ /* 0x000fe20003f85340 */
[----:B------:R-:W-:Y:S01]  /*5330*/  UPLOP3.LUT UP0, UPT, UPT, UPT, UPT, 0x40, 0x4 ;  /* 0x000000000004789c */ /* 0x000fe20003f0e870 */
[----:B------:R-:W-:Y:S01]  /*5340*/  ISETP.NE.AND.EX P2, PT, RZ, UR39, PT, P2 ;  /* 0x00000027ff007c0c */ /* 0x000fe2000bf45320 */
[----:B------:R-:W-:Y:S01]  /*5350*/  UISETP.NE.AND.EX UP1, UPT, UR45, URZ, UPT, UP1 ;  /* 0x000000ff2d00728c */ /* 0x000fe2000bf25310 */
[----:B------:R-:W-:Y:S04]  /*5360*/  PLOP3.LUT P1, PT, PT, PT, UP2, 0x80, 0x8 ;  /* 0x000000000008781c */ /* 0x000fe80003f2f028 */
[----:B------:R-:W-:Y:S06]  /*5370*/  @UP2 UPLOP3.LUT UP0, UPT, UPT, UPT, UP1, 0x80, 0x8 ;  /* 0x000000000008289c */ /* 0x000fec0003f0f010 */
[----:B------:R-:W-:Y:S01]  /*5380*/  PLOP3.LUT P0, PT, PT, PT, UP0, 0x80, 0x8 ;  /* 0x000000000008781c */ /* 0x000fe20003f0f008 */
[----:B------:R-:W-:Y:S01]  /*5390*/  @!UPT UIADD3 URZ, UPT, UPT, URZ, URZ, URZ ;  /* 0x000000fffffff290 */ /* 0x000fe2000fffe0ff */
[----:B------:R-:W-:Y:S11]  /*53a0*/  BRA.U !UP1, `(.L_x_85) ;  /* 0x0000000109387547 */ /* 0x000ff6000b800000 */
[----:B------:R-:W-:Y:S01]  /*53b0*/  UISETP.NE.U32.AND UP0, UPT, UR38, URZ, UPT ;  /* 0x000000ff2600728c */ /* 0x000fe2000bf05070 */
[----:B------:R-:W-:Y:S02]  /*53c0*/  HFMA2 R0, -RZ, RZ, 0, 5.9604644775390625e-08 ;  /* 0x00000001ff007431 */ /* 0x000fe400000001ff */
[----:B------:R-:W-:Y:S01]  /*53d0*/  IMAD.MOV.U32 R171, RZ, RZ, 0x1 ;  /* 0x00000001ffab7424 */ /* 0x000fe200078e00ff */
[----:B------:R-:W-:Y:S06]  /*53e0*/  UISETP.NE.AND.EX UP0, UPT, UR39, URZ, UPT, UP0 ;  /* 0x000000ff2700728c */ /* 0x000fec000bf05300 */
[----:B------:R-:W-:Y:S05]  /*53f0*/  PLOP3.LUT P3, PT, PT, PT, UP0, 0x80, 0x8 ;  /* 0x000000000008781c */ /* 0x000fea0003f6f008 */
[----:B------:R-:W1:Y:S01]  /*5400*/  @UP0 LDCU.64 UR6, c[0x0][0x888] ;  /* 0x00011100ff0607ac */ /* 0x000e620008000a00 */
[----:B------:R-:W-:Y:S07]  /*5410*/  @UP0 UIMAD UR4, UR36, UR44, URZ ;  /* 0x0000002c240402a4 */ /* 0x000fee000f8e02ff */
[----:B------:R-:W-:Y:S01]  /*5420*/  @!P3 PRMT R171, R0, 0x7610, R171 ;  /* 0x0000761000abb816 */ /* 0x000fe200000000ab */
[----:B-1----:R-:W-:Y:S03]  /*5430*/  @UP0 UIMAD.WIDE UR6, UR4, 0x4, UR6 ;  /* 0x00000004040608a5 */ /* 0x002fe6000f8e0206 */
[----:B------:R-:W1:Y:S03]  /*5440*/  @!UP0 LDCU UR4, c[0x0][0x880] ;  /* 0x00011000ff0487ac */ /* 0x000e660008000800 */
[----:B------:R-:W-:Y:S01]  /*5450*/  IMAD.U32 R2, RZ, RZ, UR6 ;  /* 0x00000006ff027e24 */ /* 0x000fe2000f8e00ff */
[----:B------:R-:W-:Y:S05]  /*5460*/  MOV R3, UR7 ;  /* 0x0000000700037c02 */ /* 0x000fea0008000f00 */
[----:B-----5:R2:W5:Y:S02]  /*5470*/  @P3 LDG.E R81, desc[UR46][R2.64] ;  /* 0x0000002e02513981 */ /* 0x020564000c1e1900 */
[----:B-12---:R-:W-:Y:S02]  /*5480*/  @!P3 IMAD.U32 R81, RZ, RZ, UR4 ;  /* 0x00000004ff51be24 */ /* 0x006fe4000f8e00ff */
.L_x_85:
[----:B------:R-:W-:Y:S05]  /*5490*/  @!P4 BRA `(.L_x_86) ;  /* 0x000000000020c947 */ /* 0x000fea0003800000 */
[----:B------:R-:W-:Y:S04]  /*54a0*/  ISETP.NE.U32.AND P3, PT, R164, RZ, PT ;  /* 0x000000ffa400720c */ /* 0x000fe80003f65070 */
[----:B------:R-:W-:Y:S11]  /*54b0*/  ISETP.NE.AND.EX P3, PT, R165, RZ, PT, P3 ;  /* 0x000000ffa500720c */ /* 0x000ff60003f65330 */
[----:B------:R-:W-:Y:S02]  /*54c0*/  @!UPT UIADD3 URZ, UPT, UPT, URZ, URZ, URZ ;  /* 0x000000fffffff290 */ /* 0x000fe4000fffe0ff */
[----:B------:R-:W1:Y:S01]  /*54d0*/  @P3 LDC.64 R2, c[0x0][0x8a8] ;  /* 0x00022a00ff023b82 */ /* 0x000e620000000a00 */
[----:B------:R-:W-:Y:S04]  /*54e0*/  @P3 IMAD R0, R166, UR36, RZ ;  /* 0x00000024a6003c24 */ /* 0x000fe8000f8e02ff */
[----:B-1----:R-:W-:Y:S05]  /*54f0*/  @P3 IMAD.WIDE R2, R0, 0x4, R2 ;  /* 0x0000000400023825 */ /* 0x002fea00078e0202 */
[----:B-----5:R1:W5:Y:S02]  /*5500*/  @P3 LDG.E R78, desc[UR46][R2.64] ;  /* 0x0000002e024e3981 */ /* 0x020364000c1e1900 */
[----:B-1----:R-:W2:Y:S02]  /*5510*/  @!P3 LDC R78, c[0x0][0x8a0] ;  /* 0x00022800ff4ebb82 */ /* 0x002ea40000000800 */
.L_x_86:
[----:B-----5:R-:W-:Y:S01]  /*5520*/  FSETP.NEU.AND P4, PT, R81, RZ, PT ;  /* 0x000000ff5100720b */ /* 0x020fe20003f8d000 */
[----:B------:R-:W-:Y:S01]  /*5530*/  BSSY B1, `(.L_x_87) ;  /* 0x0000047000017945 */ /* 0x000fe20003800000 */
[----:B------:R-:W-:Y:S01]  /*5540*/  SEL R5, RZ, 0xffffffff, P2 ;  /* 0xffffffffff057807 */ /* 0x000fe20001000000 */
[----:B------:R-:W-:Y:S01]  /*5550*/  IMAD.MOV.U32 R196, RZ, RZ, 0x1 ;  /* 0x00000001ffc47424 */ /* 0x000fe200078e00ff */
[----:B------:R-:W-:Y:S01]  /*5560*/  LOP3.LUT P3, RZ, R171, 0xff, RZ, 0xc0, !PT ;  /* 0x000000ffabff7812 */ /* 0x000fe2000786c0ff */
[C---:B------:R-:W-:Y:S01]  /*5570*/  IMAD R80, R76.reuse, 0x100, R79 ;  /* 0x000001004c507824 */ /* 0x040fe200078e024f */
[----:B------:R-:W-:Y:S02]  /*5580*/  @P1 SEL R0, RZ, 0xffffffff, P4 ;  /* 0xffffffffff001807 */ /* 0x000fe40002000000 */
[----:B------:R-:W-:Y:S02]  /*5590*/  CS2R R162, SRZ ;  /* 0x0000000000a27805 */ /* 0x000fe4000001ff00 */
[----:B------:R-:W-:Y:S02]  /*55a0*/  LEA R3, R181, UR49, 0x3 ;  /* 0x00000031b5037c11 */ /* 0x000fe4000f8e18ff */
[----:B------:R-:W-:Y:S02]  /*55b0*/  CS2R R160, SRZ ;  /* 0x0000000000a07805 */ /* 0x000fe4000001ff00 */
[----:B------:R-:W-:Y:S02]  /*55c0*/  @P0 SEL R0, R5, R0, !P3 ;  /* 0x0000000005000207 */ /* 0x000fe40005800000 */
[----:B------:R-:W-:Y:S02]  /*55d0*/  CS2R R158, SRZ ;  /* 0x00000000009e7805 */ /* 0x000fe4000001ff00 */
[----:B------:R-:W-:Y:S02]  /*55e0*/  LEA R193, R76, UR49, 0x3 ;  /* 0x000000314cc17c11 */ /* 0x000fe4000f8e18ff */
[----:B------:R-:W-:Y:S02]  /*55f0*/  CS2R R156, SRZ ;  /* 0x00000000009c7805 */ /* 0x000fe4000001ff00 */
[----:B------:R-:W-:Y:S02]  /*5600*/  @P1 LOP3.LUT R0, R0, 0x1, RZ, 0xc0, !PT ;  /* 0x0000000100001812 */ /* 0x000fe400078ec0ff */
[----:B------:R-:W-:Y:S02]  /*5610*/  CS2R R154, SRZ ;  /* 0x00000000009a7805 */ /* 0x000fe4000001ff00 */
[----:B------:R-:W-:Y:S02]  /*5620*/  SHF.L.U32 R2, R183, 0x1f, RZ ;  /* 0x0000001fb7027819 */ /* 0x000fe400000006ff */
[----:B------:R-:W-:Y:S02]  /*5630*/  CS2R R152, SRZ ;  /* 0x0000000000987805 */ /* 0x000fe4000001ff00 */
[----:B------:R-:W-:Y:S02]  /*5640*/  ISETP.NE.U32.OR P6, PT, R0, 0x1, !P1 ;  /* 0x000000010000780c */ /* 0x000fe40004fc5470 */
[----:B------:R-:W-:Y:S02]  /*5650*/  CS2R R150, SRZ ;  /* 0x0000000000967805 */ /* 0x000fe4000001ff00 */
[----:B------:R-:W-:Y:S02]  /*5660*/  PLOP3.LUT P2, PT, PT, PT, UP1, 0x80, 0x8 ;  /* 0x000000000008781c */ /* 0x000fe40003f4f018 */
[----:B------:R-:W-:Y:S02]  /*5670*/  CS2R R148, SRZ ;  /* 0x0000000000947805 */ /* 0x000fe4000001ff00 */
[----:B------:R-:W-:Y:S02]  /*5680*/  SEL R0, RZ, 0xffffffff, P4 ;  /* 0xffffffffff007807 */ /* 0x000fe40002000000 */
[----:B------:R-:W-:Y:S03]  /*5690*/  P2R R198, PR, RZ, 0x40 ;  /* 0x00000040ffc67803 */ /* 0x000fe60000000000 */
[----:B------:R-:W-:Y:S04]  /*56a0*/  @P6 SHF.L.U32 R4, R180, 0x1f, RZ ;  /* 0x0000001fb4046819 */ /* 0x000fe800000006ff */
[----:B------:R-:W-:Y:S01]  /*56b0*/  @P2 SEL R0, R5, R0, !P3 ;  /* 0x0000000005002207 */ /* 0x000fe20005800000 */
[----:B------:R-:W1:Y:S03]  /*56c0*/  @P6 SYNCS.PHASECHK.TRANS64.TRYWAIT P1, [R3+URZ+0x30], R4 ;  /* 0x00003004030065a7 */ /* 0x000e6600080211ff */
[----:B------:R-:W-:Y:S04]  /*56d0*/  LOP3.LUT R0, R0, 0x1, RZ, 0xc0, !PT ;  /* 0x0000000100007812 */ /* 0x000fe800078ec0ff */
[----:B------:R-:W-:Y:S04]  /*56e0*/  ISETP.NE.U32.AND P5, PT, R0, 0x1, PT ;  /* 0x000000010000780c */ /* 0x000fe80003fa5070 */
[----:B------:R-:W-:Y:S01]  /*56f0*/  P2R R197, PR, RZ, 0x20 ;  /* 0x00000020ffc57803 */ /* 0x000fe20000000000 */
[----:B------:R3:W4:Y:S01]  /*5700*/  SYNCS.PHASECHK.TRANS64.TRYWAIT P0, [R193+URZ+0xa0], R2 ;  /* 0x0000a002c10075a7 */ /* 0x00072200080011ff */
[----:B-1----:R-:W-:Y:S01]  /*5710*/  @P6 SEL R196, RZ, 0x1, !P1 ;  /* 0x00000001ffc46807 */ /* 0x002fe20004800000 */
[----:B---3--:R-:W-:Y:S06]  /*5720*/  @!P6 BRA `(.L_x_88) ;  /* 0x00000000009ce947 */ /* 0x008fec0003800000 */
[----:B------:R-:W-:Y:S01]  /*5730*/  @P5 IMAD R6, R181, 0x2000, R186 ;  /* 0x00002000b5065824 */ /* 0x000fe200078e02ba */
[----:B------:R-:W-:Y:S01]  /*5740*/  ISETP.NE.AND P1, PT, R196, RZ, PT ;  /* 0x000000ffc400720c */ /* 0x000fe20003f25270 */
[----:B------:R-:W-:Y:S01]  /*5750*/  BSSY B0, `(.L_x_89) ;  /* 0x0000010000007945 */ /* 0x000fe20003800000 */
[----:B------:R-:W-:Y:S01]  /*5760*/  CS2R R150, SRZ ;  /* 0x0000000000967805 */ /* 0x000fe2000001ff00 */
[--C-:B------:R-:W-:Y:S01]  /*5770*/  @P5 IMAD R7, R187, -0x10, R6.reuse ;  /* 0xfffffff0bb075824 */ /* 0x100fe200078e0206 */
[----:B------:R-:W-:Y:S01]  /*5780*/  CS2R R148, SRZ ;  /* 0x0000000000947805 */ /* 0x000fe2000001ff00 */
[----:B------:R-:W-:Y:S01]  /*5790*/  @P5 IMAD R5, R185, -0x10, R6 ;  /* 0xfffffff0b9055824 */ /* 0x000fe200078e0206 */
[----:B------:R-:W-:Y:S01]  /*57a0*/  CS2R R158, SRZ ;  /* 0x00000000009e7805 */ /* 0x000fe2000001ff00 */
[----:B------:R-:W-:Y:S01]  /*57b0*/  @P5 IMAD R4, R184, 0x10, R7 ;  /* 0x00000010b8045824 */ /* 0x000fe200078e0207 */
[----:B------:R-:W-:Y:S02]  /*57c0*/  CS2R R156, SRZ ;  /* 0x00000000009c7805 */ /* 0x000fe4000001ff00 */
[----:B------:R-:W-:Y:S02]  /*57d0*/  CS2R R154, SRZ ;  /* 0x00000000009a7805 */ /* 0x000fe4000001ff00 */
[----:B------:R-:W-:Y:S02]  /*57e0*/  CS2R R152, SRZ ;  /* 0x0000000000987805 */ /* 0x000fe4000001ff00 */
[----:B------:R-:W-:Y:S02]  /*57f0*/  CS2R R162, SRZ ;  /* 0x0000000000a27805 */ /* 0x000fe4000001ff00 */
[----:B------:R-:W-:Y:S01]  /*5800*/  CS2R R160, SRZ ;  /* 0x0000000000a07805 */ /* 0x000fe2000001ff00 */
[----:B------:R-:W-:Y:S06]  /*5810*/  @P1 BRA `(.L_x_90) ;  /* 0x00000000000c1947 */ /* 0x000fec0003800000 */
[----:B------:R-:W-:Y:S04]  /*5820*/  SHF.L.U32 R0, R180, 0x1f, RZ ;  /* 0x0000001fb4007819 */ /* 0x000fe800000006ff */
[----:B------:R-:W1:Y:S02]  /*5830*/  SYNCS.PHASECHK.TRANS64.TRYWAIT P1, [R3+URZ+0x30], R0 ;  /* 0x00003000030075a7 */ /* 0x000e6400080211ff */
[----:B-1----:R-:W-:Y:S05]  /*5840*/  @!P1 BRA `(.L_x_91) ;  /* 0x00000060001c9947 */ /* 0x002fea0003800000 */
.L_x_90:
[----:B------:R-:W-:Y:S05]  /*5850*/  BSYNC B0 ;  /* 0x0000000000007941 */ /* 0x000fea0003800000 */
.L_x_89:
[----:B------:R-:W-:Y:S01]  /*5860*/  ISETP.NE.AND P1, PT, R197, RZ, PT ;  /* 0x000000ffc500720c */ /* 0x000fe20003f25270 */
[----:B-1----:R-:W-:Y:S02]  /*5870*/  VIADD R3, R3, 0x50 ;  /* 0x0000005003037836 */ /* 0x002fe40000000000 */
[----:B------:R-:W-:Y:S02]  /*5880*/  IMAD.U32 R0, RZ, RZ, UR37 ;  /* 0x00000025ff007e24 */ /* 0x000fe4000f8e00ff */
[----:B------:R-:W-:Y:S03]  /*5890*/  VIADD R181, R181, 0x1 ;  /* 0x00000001b5b57836 */ /* 0x000fe60000000000 */
[----:B------:R-:W-:Y:S05]  /*58a0*/  PRMT R0, R0, 0x654, R3 ;  /* 0x0000065400007816 */ /* 0x000fea0000000003 */
[----:B------:R1:W3:Y:S04]  /*58b0*/  @P1 LDS.128 R148, [R6] ;  /* 0x0000000006941984 */ /* 0x0002e80000000c00 */
[----:B------:R1:W1:Y:S04]  /*58c0*/  @P1 LDS.128 R156, [R5+0x20] ;  /* 0x00002000059c1984 */ /* 0x0002680000000c00 */
[----:B------:R1:W1:Y:S04]  /*58d0*/  @P1 LDS.128 R152, [R7+0x10] ;  /* 0x0000100007981984 */ /* 0x0002680000000c00 */
[----:B------:R1:W1:Y:S01]  /*58e0*/  @P1 LDS.128 R160, [R4+0x10] ;  /* 0x0000100004a01984 */ /* 0x0002620000000c00 */
[C---:B------:R-:W-:Y:S01]  /*58f0*/  ISETP.NE.AND P1, PT, R181.reuse, 0x4, PT ;  /* 0x00000004b500780c */ /* 0x040fe20003f25270 */
[----:B------:R-:W-:Y:S01]  /*5900*/  @!PT LDS RZ, [RZ] ;  /* 0x00000000fffff984 */ /* 0x000fe20000000800 */
[----:B------:R-:W-:Y:S01]  /*5910*/  @!PT LDS RZ, [RZ] ;  /* 0x00000000fffff984 */ /* 0x000fe20000000800 */
[----:B------:R-:W-:Y:S01]  /*5920*/  @!PT LDS RZ, [RZ] ;  /* 0x00000000fffff984 */ /* 0x000fe20000000800 */
[----:B------:R-:W-:Y:S01]  /*5930*/  @!PT LDS RZ, [RZ] ;  /* 0x00000000fffff984 */ /* 0x000fe20000000800 */
[----:B------:R5:W-:Y:S06]  /*5940*/  MEMBAR.ALL.CTA ;  /* 0x0000000000007992 */ /* 0x000bec0000008000 */
[----:B-----5:R-:W5:Y:S01]  /*5950*/  FENCE.VIEW.ASYNC.S ;  /* 0x00000000000073c6 */ /* 0x020f620000000000 */
[----:B------:R-:W-:Y:S02]  /*5960*/  SEL R3, RZ, 0x1, P1 ;  /* 0x00000001ff037807 */ /* 0x000fe40000800000 */
[----:B------:R-:W-:Y:S02]  /*5970*/  SEL R181, R181, RZ, P1 ;  /* 0x000000ffb5b57207 */ /* 0x000fe40000800000 */
[----:B------:R-:W-:Y:S01]  /*5980*/  LOP3.LUT R180, R180, R3, RZ, 0x3c, !PT ;  /* 0x00000003b4b47212 */ /* 0x000fe200078e3cff */
[----:B-----5:R1:W-:Y:S06]  /*5990*/  SYNCS.ARRIVE.TRANS64.RED.A1T0 RZ, [R0+URZ], RZ ;  /* 0x000000ff00ff79a7 */ /* 0x0203ec00081004ff */
.L_x_88:
[----:B------:R-:W-:Y:S05]  /*59a0*/  BSYNC B1 ;  /* 0x0000000000017941 */ /* 0x000fea0003800000 */
.L_x_87:
[----:B-1----:R-:W-:Y:S04]  /*59b0*/  SHF.R.U32.HI R0, RZ, 0x15, R80 ;  /* 0x00000015ff007819 */ /* 0x002fe80000011650 */
[----:B------:R-:W-:Y:S01]  /*59c0*/  LOP3.LUT P1, RZ, R0, 0x3, R173, 0x48, !PT ;  /* 0x0000000300ff7812 */ /* 0x000fe200078248ad */
[----:B------:R-:W-:Y:S01]  /*59d0*/  @!UPT UIADD3 URZ, UPT, UPT, URZ, URZ, URZ ;  /* 0x000000fffffff290 */ /* 0x000fe2000fffe0ff */
[----:B----4-:R-:W-:Y:S11]  /*59e0*/  @P0 BRA `(.L_x_92) ;  /* 0x0000000000080947 */ /* 0x010ff60003800000 */
[----:B------:R-:W1:Y:S02]  /*59f0*/  SYNCS.PHASECHK.TRANS64.TRYWAIT P0, [R193+URZ+0xa0], R2 ;  /* 0x0000a002c10075a7 */ /* 0x000e6400080011ff */
[----:B-1----:R-:W-:Y:S05]  /*5a00*/  @!P0 BRA `(.L_x_93) ;  /* 0x0000005c00c08947 */ /* 0x002fea0003800000 */
.L_x_92:
[----:B------:R-:W-:Y:S04]  /*5a10*/  BSSY.RECONVERGENT B6, `(.L_x_94) ;  /* 0x0000012000067945 */ /* 0x000fe80003800200 */
[----:B------:R-:W-:Y:S05]  /*5a20*/  @!P1 BRA `(.L_x_95) ;  /* 0x0000000000409947 */ /* 0x000fea0003800000 */
[----:B------:R-:W4:Y:S01]  /*5a30*/  LDCU.64 UR8, c[0x4][0x78] ;  /* 0x01000f00ff0877ac */ /* 0x000f220008000a00 */
[----:B------:R-:W-:Y:S01]  /*5a40*/  MOV R3, 0x0 ;  /* 0x0000000000037802 */ /* 0x000fe20000000f00 */
[----:B------:R-:W-:Y:S02]  /*5a50*/  HFMA2 R12, -RZ, RZ, 0, 5.9604644775390625e-08 ;  /* 0x00000001ff0c7431 */ /* 0x000fe400000001ff */
[----:B------:R-:W-:Y:S02]  /*5a60*/  IMAD.MOV.U32 R8, RZ, RZ, 0x192 ;  /* 0x00000192ff087424 */ /* 0x000fe400078e00ff */
[----:B------:R-:W-:Y:S01]  /*5a70*/  IMAD.MOV.U32 R13, RZ, RZ, RZ ;  /* 0x000000ffff0d7224 */ /* 0x000fe200078e00ff */
[----:B------:R-:W5:Y:S01]  /*5a80*/  LDCU.64 UR6, c[0x4][0x80] ;  /* 0x01001000ff0677ac */ /* 0x000f620008000a00 */
[----:B-1----:R-:W1:Y:S01]  /*5a90*/  LDC.64 R2, c[0x4][R3] ;  /* 0x0100000003027b82 */ /* 0x002e620000000a00 */
[----:B------:R-:W2:Y:S01]  /*5aa0*/  LDCU.64 UR4, c[0x4][0x18] ;  /* 0x01000300ff0477ac */ /* 0x000ea20008000a00 */
[----:B----4-:R-:W-:Y:S01]  /*5ab0*/  MOV R5, UR9 ;  /* 0x0000000900057c02 */ /* 0x010fe20008000f00 */
[----:B------:R-:W-:Y:S01]  /*5ac0*/  IMAD.U32 R4, RZ, RZ, UR8 ;  /* 0x00000008ff047e24 */ /* 0x000fe2000f8e00ff */
[----:B-----5:R-:W-:Y:S01]  /*5ad0*/  MOV R7, UR7 ;  /* 0x0000000700077c02 */ /* 0x020fe20008000f00 */
[----:B------:R-:W-:Y:S01]  /*5ae0*/  IMAD.U32 R6, RZ, RZ, UR6 ;  /* 0x00000006ff067e24 */ /* 0x000fe2000f8e00ff */
[----:B--2---:R-:W-:Y:S01]  /*5af0*/  MOV R11, UR5 ;  /* 0x00000005000b7c02 */ /* 0x004fe20008000f00 */
[----:B------:R-:W-:Y:S02]  /*5b00*/  IMAD.U32 R10, RZ, RZ, UR4 ;  /* 0x00000004ff0a7e24 */ /* 0x000fe4000f8e00ff */
[----:B------:R-:W-:Y:S07]  /*5b10*/  LEPC R20, `(.L_x_95) ;  /* 0x000000001014794e */ /* 0x000fee0000000000 */
[----:B-1-3--:R-:W-:Y:S05]  /*5b20*/  CALL.ABS.NOINC R2 ;  /* 0x0000000002007343 */ /* 0x00afea0003c00000 */
.L_x_95:
[----:B------:R-:W-:Y:S05]  /*5b30*/  BSYNC.RECONVERGENT B6 ;  /* 0x0000000000067941 */ /* 0x000fea0003800200 */
.L_x_94:
[-C--:B---3--:R-:W-:Y:S01]  /*5b40*/  F2FP.F16.E4M3.UNPACK_B R83, R148.reuse ;  /* 0x00000094ff53723e */ /* 0x088fe200020006ff */
[----:B------:R-:W-:Y:S05]  /*5b50*/  WARPSYNC.ALL ;  /* 0x0000000000007948 */ /* 0x000fea0003800000 */
[----:B------:R-:W-:Y:S01]  /*5b60*/  R2UR UR4, R80 ;  /* 0x00000000500472ca */ /* 0x000fe200000e0000 */
[--C-:B------:R-:W-:Y:S01]  /*5b70*/  HADD2.F32 R82, -RZ, R83.reuse.H0_H0 ;  /* 0x20000053ff527230 */ /* 0x100fe20000004100 */
[----:B------:R-:W-:Y:S01]  /*5b80*/  F2FP.F16.E4M3.UNPACK_B R85, R148.H1 ;  /* 0x00000094ff55723e */ /* 0x000fe200030006ff */
[----:B------:R-:W-:Y:S01]  /*5b90*/  HADD2.F32 R83, -RZ, R83.H1_H1 ;  /* 0x30000053ff537230 */ /* 0x000fe20000004100 */
[-C--:B------:R-:W-:Y:S01]  /*5ba0*/  F2FP.F16.E4M3.UNPACK_B R87, R149.reuse ;  /* 0x00000095ff57723e */ /* 0x080fe200020006ff */
[----:B------:R-:W-:Y:S01]  /*5bb0*/  BSSY.RECONVERGENT B0, `(.L_x_96) ;  /* 0x000011d000007945 */ /* 0x000fe20003800200 */
[----:B------:R-:W-:Y:S01]  /*5bc0*/  F2FP.F16.E4M3.UNPACK_B R89, R149.H1 ;  /* 0x00000095ff59723e */ /* 0x000fe200030006ff */
[----:B------:R-:W-:Y:S01]  /*5bd0*/  HADD2.F32 R84, -RZ, R85.H0_H0 ;  /* 0x20000055ff547230 */ /* 0x000fe20000004100 */
[-C--:B------:R-:W-:Y:S01]  /*5be0*/  F2FP.F16.E4M3.UNPACK_B R91, R150.reuse ;  /* 0x00000096ff5b723e */ /* 0x080fe200020006ff */
[----:B------:R-:W-:Y:S01]  /*5bf0*/  HADD2.F32 R88, -RZ, R87.H1_H1 ;  /* 0x30000057ff587230 */ /* 0x000fe20000004100 */
[----:B------:R-:W-:Y:S01]  /*5c00*/  F2FP.F16.E4M3.UNPACK_B R93, R150.H1 ;  /* 0x00000096ff5d723e */ /* 0x000fe200030006ff */
[----:B------:R-:W-:Y:S01]  /*5c10*/  HADD2.F32 R86, -RZ, R85.H1_H1 ;  /* 0x30000055ff567230 */ /* 0x000fe20000004100 */
[-C--:B------:R-:W-:Y:S01]  /*5c20*/  F2FP.F16.E4M3.UNPACK_B R95, R151.reuse ;  /* 0x00000097ff5f723e */ /* 0x080fe200020006ff */
[----:B------:R-:W2:Y:S01]  /*5c30*/  LDTM.x64 R4, tmem[UR4] ;  /* 0x00000004000479ee */ /* 0x000ea20008340000 */
[----:B------:R-:W-:Y:S01]  /*5c40*/  F2FP.F16.E4M3.UNPACK_B R97, R151.H1 ;  /* 0x00000097ff61723e */ /* 0x000fe200030006ff */
[----:B------:R-:W-:Y:S01]  /*5c50*/  HADD2.F32 R85, -RZ, R87.H0_H0 ;  /* 0x20000057ff557230 */ /* 0x000fe20000004100 */
[-C--:B------:R-:W-:Y:S01]  /*5c60*/  F2FP.F16.E4M3.UNPACK_B R99, R152.reuse ;  /* 0x00000098ff63723e */ /* 0x080fe200020006ff */
[----:B------:R-:W-:Y:S01]  /*5c70*/  HADD2.F32 R87, -RZ, R89.H0_H0 ;  /* 0x20000059ff577230 */ /* 0x000fe20000004100 */
[----:B------:R-:W-:Y:S01]  /*5c80*/  F2FP.F16.E4M3.UNPACK_B R101, R152.H1 ;  /* 0x00000098ff65723e */ /* 0x000fe200030006ff */
[----:B------:R-:W-:Y:S01]  /*5c90*/  HADD2.F32 R92, -RZ, R91.H1_H1 ;  /* 0x3000005bff5c7230 */ /* 0x000fe20000004100 */
[----:B------:R-:W-:Y:S01]  /*5ca0*/  SHF.L.U32 R199, R176, 0x4, RZ ;  /* 0x00000004b0c77819 */ /* 0x000fe200000006ff */
[----:B------:R-:W-:Y:S01]  /*5cb0*/  HADD2.F32 R96, -RZ, R95.H1_H1 ;  /* 0x3000005fff607230 */ /* 0x000fe20000004100 */
[----:B------:R-:W-:Y:S01]  /*5cc0*/  SHF.L.U32 R207, R175, 0x4, RZ ;  /* 0x00000004afcf7819 */ /* 0x000fe200000006ff */
[----:B------:R-:W-:Y:S01]  /*5cd0*/  HADD2.F32 R100, -RZ, R99.H1_H1 ;  /* 0x30000063ff647230 */ /* 0x000fe20000004100 */
[----:B------:R-:W-:Y:S01]  /*5ce0*/  IADD3 R192, PT, PT, R186, R199, RZ ;  /* 0x000000c7bac07210 */ /* 0x000fe20007ffe0ff */
[----:B------:R-:W-:Y:S01]  /*5cf0*/  HADD2.F32 R90, -RZ, R89.H1_H1 ;  /* 0x30000059ff5a7230 */ /* 0x000fe20000004100 */
[----:B------:R-:W-:Y:S01]  /*5d00*/  SHF.L.U32 R205, R184, 0x4, RZ ;  /* 0x00000004b8cd7819 */ /* 0x000fe200000006ff */
[----:B------:R-:W-:Y:S01]  /*5d10*/  HADD2.F32 R89, -RZ, R91.H0_H0 ;  /* 0x2000005bff597230 */ /* 0x000fe20000004100 */
[-C--:B------:R-:W-:Y:S01]  /*5d20*/  F2FP.F16.E4M3.UNPACK_B R103, R153.reuse ;  /* 0x00000099ff67723e */ /* 0x080fe200020006ff */
[--C-:B------:R-:W-:Y:S01]  /*5d30*/  HADD2.F32 R91, -RZ, R93.reuse.H0_H0 ;  /* 0x2000005dff5b7230 */ /* 0x100fe20000004100 */
[----:B------:R-:W-:Y:S01]  /*5d40*/  IADD3 R194, PT, PT, R205, R192, RZ ;  /* 0x000000c0cdc27210 */ /* 0x000fe20007ffe0ff */
[----:B------:R-:W-:Y:S01]  /*5d50*/  HADD2.F32 R94, -RZ, R93.H1_H1 ;  /* 0x3000005dff5e7230 */ /* 0x000fe20000004100 */
[----:B------:R-:W-:Y:S01]  /*5d60*/  F2FP.F16.E4M3.UNPACK_B R105, R153.H1 ;  /* 0x00000099ff69723e */ /* 0x000fe200030006ff */
[----:B------:R-:W-:Y:S01]  /*5d70*/  HADD2.F32 R93, -RZ, R95.H0_H0 ;  /* 0x2000005fff5d7230 */ /* 0x000fe20000004100 */
[-C--:B------:R-:W-:Y:S01]  /*5d80*/  F2FP.F16.E4M3.UNPACK_B R107, R154.reuse ;  /* 0x0000009aff6b723e */ /* 0x080fe200020006ff */
[----:B------:R-:W-:Y:S01]  /*5d90*/  HADD2.F32 R104, -RZ, R103.H1_H1 ;  /* 0x30000067ff687230 */ /* 0x000fe20000004100 */
[----:B------:R-:W-:Y:S01]  /*5da0*/  F2FP.F16.E4M3.UNPACK_B R109, R154.H1 ;  /* 0x0000009aff6d723e */ /* 0x000fe200030006ff */
[C---:B--2---:R-:W-:Y:S01]  /*5db0*/  FMUL R0, R78.reuse, R4 ;  /* 0x000000044e007220 */ /* 0x044fe20000400000 */
[C---:B-1----:R-:W-:Y:S01]  /*5dc0*/  FMUL R2, R78.reuse, R5 ;  /* 0x000000054e027220 */ /* 0x042fe20000400000 */
[C---:B------:R-:W-:Y:S01]  /*5dd0*/  FMUL R4, R78.reuse, R8 ;  /* 0x000000084e047220 */ /* 0x040fe20000400000 */
[C---:B------:R-:W-:Y:S01]  /*5de0*/  FMUL R5, R78.reuse, R9 ;  /* 0x000000094e057220 */ /* 0x040fe20000400000 */
[C---:B------:R-:W-:Y:S01]  /*5df0*/  FFMA R0, R81.reuse, R82, R0 ;  /* 0x0000005251007223 */ /* 0x040fe20000000000 */
[C---:B------:R-:W-:Y:S01]  /*5e00*/  FFMA R2, R81.reuse, R83, R2 ;  /* 0x0000005351027223 */ /* 0x040fe20000000002 */
[C---:B------:R-:W-:Y:S01]  /*5e10*/  FMUL R8, R78.reuse, R12 ;  /* 0x0000000c4e087220 */ /* 0x040fe20000400000 */
[C---:B------:R-:W-:Y:S01]  /*5e20*/  FMUL R9, R78.reuse, R13 ;  /* 0x0000000d4e097220 */ /* 0x040fe20000400000 */
[C---:B------:R-:W-:Y:S01]  /*5e30*/  FMUL R12, R78.reuse, R16 ;  /* 0x000000104e0c7220 */ /* 0x040fe20000400000 */
[C---:B------:R-:W-:Y:S01]  /*5e40*/  FMUL R13, R78.reuse, R17 ;  /* 0x000000114e0d7220 */ /* 0x040fe20000400000 */
[C---:B------:R-:W-:Y:S01]  /*5e50*/  FMUL R16, R78.reuse, R20 ;  /* 0x000000144e107220 */ /* 0x040fe20000400000 */
[C---:B------:R-:W-:Y:S01]  /*5e60*/  FMUL R17, R78.reuse, R21 ;  /* 0x000000154e117220 */ /* 0x040fe20000400000 */
[C---:B------:R-:W-:Y:S01]  /*5e70*/  FMUL R20, R78.reuse, R24 ;  /* 0x000000184e147220 */ /* 0x040fe20000400000 */
[C---:B------:R-:W-:Y:S01]  /*5e80*/  FMUL R21, R78.reuse, R25 ;  /* 0x000000194e157220 */ /* 0x040fe20000400000 */
[----:B------:R-:W-:Y:S02]  /*5e90*/  HADD2.F32 R108, -RZ, R107.H1_H1 ;  /* 0x3000006bff6c7230 */ /* 0x000fe40000004100 */
[C---:B------:R-:W-:Y:S01]  /*5ea0*/  FMUL R24, R78.reuse, R28 ;  /* 0x0000001c4e187220 */ /* 0x040fe20000400000 */
[C---:B------:R-:W-:Y:S01]  /*5eb0*/  FMUL R25, R78.reuse, R29 ;  /* 0x0000001d4e197220 */ /* 0x040fe20000400000 */
[C---:B------:R-:W-:Y:S01]  /*5ec0*/  FMUL R28, R78.reuse, R32 ;  /* 0x000000204e1c7220 */ /* 0x040fe20000400000 */
[C---:B------:R-:W-:Y:S01]  /*5ed0*/  FMUL R29, R78.reuse, R33 ;  /* 0x000000214e1d7220 */ /* 0x040fe20000400000 */
[C---:B------:R-:W-:Y:S01]  /*5ee0*/  FMUL R32, R78.reuse, R36 ;  /* 0x000000244e207220 */ /* 0x040fe20000400000 */
[----:B------:R-:W-:Y:S01]  /*5ef0*/  F2FP.F16.E4M3.UNPACK_B R111, R155 ;  /* 0x0000009bff6f723e */ /* 0x000fe200020006ff */
[C---:B------:R-:W-:Y:S01]  /*5f00*/  FMUL R33, R78.reuse, R37 ;  /* 0x000000254e217220 */ /* 0x040fe20000400000 */
[C---:B------:R-:W-:Y:S01]  /*5f10*/  FMUL R36, R78.reuse, R40 ;  /* 0x000000284e247220 */ /* 0x040fe20000400000 */
[----:B------:R-:W-:Y:S01]  /*5f20*/  F2FP.F16.E4M3.UNPACK_B R113, R155.H1 ;  /* 0x0000009bff71723e */ /* 0x000fe200030006ff */
[C---:B------:R-:W-:Y:S01]  /*5f30*/  FMUL R37, R78.reuse, R41 ;  /* 0x000000294e257220 */ /* 0x040fe20000400000 */
[----:B------:R-:W-:Y:S02]  /*5f40*/  HADD2.F32 R112, -RZ, R111.H1_H1 ;  /* 0x3000006fff707230 */ /* 0x000fe40000004100 */
        /* <DEDUP_REMOVED lines=26> */
[C---:B------:R-:W-:Y:S01]  /*60f0*/  FFMA R3, R81.reuse, R84, R3 ;  /* 0x0000005451037223 */ /* 0x040fe20000000003 */
[C---:B------:R-:W-:Y:S01]  /*6100*/  FFMA R7, R81.reuse, R86, R7 ;  /* 0x0000005651077223 */ /* 0x040fe20000000007 */
[----:B------:R-:W-:Y:S01]  /*6110*/  F2FP.F16.E4M3.UNPACK_B R131, R160 ;  /* 0x000000a0ff83723e */ /* 0x000fe200020006ff */
[C---:B------:R-:W-:Y:S01]  /*6120*/  FFMA R4, R81.reuse, R85, R4 ;  /* 0x0000005551047223 */ /* 0x040fe20000000004 */
[C---:B------:R-:W-:Y:S01]  /*6130*/  FFMA R5, R81.reuse, R88, R5 ;  /* 0x0000005851057223 */ /* 0x040fe20000000005 */
[----:B------:R-:W-:Y:S01]  /*6140*/  F2FP.F16.E4M3.UNPACK_B R133, R160.H1 ;  /* 0x000000a0ff85723e */ /* 0x000fe200030006ff */
[----:B------:R-:W-:Y:S01]  /*6150*/  FFMA R6, R81, R87, R6 ;  /* 0x0000005751067223 */ /* 0x000fe20000000006 */
[----:B------:R-:W-:Y:S01]  /*6160*/  F2FP.SATFINITE.E4M3.F32.PACK_AB_MERGE_C R195, R7, R3, RZ ;  /* 0x0000000307c3723e */ /* 0x000fe200048070ff */
[----:B------:R-:W-:Y:S02]  /*6170*/  HADD2.F32 R128, -RZ, R127.H1_H1 ;  /* 0x3000007fff807230 */ /* 0x000fe40000004100 */
[----:B------:R-:W-:Y:S01]  /*6180*/  FMUL R11, R78, R11 ;  /* 0x0000000b4e0b7220 */ /* 0x000fe20000400000 */
[----:B------:R-:W-:Y:S01]  /*6190*/  HADD2.F32 R132, -RZ, R131.H1_H1 ;  /* 0x30000083ff847230 */ /* 0x000fe20000004100 */
[----:B------:R-:W-:Y:S01]  /*61a0*/  F2FP.SATFINITE.E4M3.F32.PACK_AB_MERGE_C R200, R2, R0, R195 ;  /* 0x0000000002c8723e */ /* 0x000fe200048070c3 */
[----:B------:R-:W-:Y:S01]  /*61b0*/  FMUL R10, R78, R14 ;  /* 0x0000000e4e0a7220 */ /* 0x000fe20000400000 */
[----:B------:R-:W-:Y:S01]  /*61c0*/  IADD3 R195, PT, PT, R186, R207, RZ ;  /* 0x000000cfbac37210 */ /* 0x000fe20007ffe0ff */
[C---:B------:R-:W-:Y:S01]  /*61d0*/  FFMA R11, R81.reuse, R90, R11 ;  /* 0x0000005a510b7223 */ /* 0x040fe2000000000b */
[C---:B------:R-:W-:Y:S01]  /*61e0*/  FFMA R8, R81.reuse, R89, R8 ;  /* 0x0000005951087223 */ /* 0x040fe20000000008 */
[C---:B------:R-:W-:Y:S01]  /*61f0*/  FFMA R9, R81.reuse, R92, R9 ;  /* 0x0000005c51097223 */ /* 0x040fe20000000009 */
[--C-:B------:R-:W-:Y:S02]  /*6200*/  HADD2.F32 R95, -RZ, R97.reuse.H0_H0 ;  /* 0x20000061ff5f7230 */ /* 0x100fe40000004100 */
[----:B------:R-:W-:Y:S01]  /*6210*/  FFMA R10, R81, R91, R10 ;  /* 0x0000005b510a7223 */ /* 0x000fe2000000000a */
[----:B------:R-:W-:Y:S01]  /*6220*/  F2FP.SATFINITE.E4M3.F32.PACK_AB_MERGE_C R201, R11, R6, RZ ;  /* 0x000000060bc9723e */ /* 0x000fe200048070ff */
[C---:B------:R-:W-:Y:S01]  /*6230*/  FMUL R15, R78.reuse, R15 ;  /* 0x0000000f4e0f7220 */ /* 0x040fe20000400000 */
[----:B------:R-:W-:Y:S02]  /*6240*/  HADD2.F32 R98, -RZ, R97.H1_H1 ;  /* 0x30000061ff627230 */ /* 0x000fe40000004100 */
[C---:B------:R-:W-:Y:S01]  /*6250*/  FMUL R14, R78.reuse, R18 ;  /* 0x000000124e0e7220 */ /* 0x040fe20000400000 */
[----:B------:R-:W-:Y:S01]  /*6260*/  F2FP.SATFINITE.E4M3.F32.PACK_AB_MERGE_C R201, R5, R4, R201 ;  /* 0x0000000405c9723e */ /* 0x000fe200048070c9 */
[----:B------:R-:W-:Y:S02]  /*6270*/  HADD2.F32 R97, -RZ, R99.H0_H0 ;  /* 0x20000063ff617230 */ /* 0x000fe40000004100 */
[C---:B------:R-:W-:Y:S01]  /*6280*/  FFMA R15, R81.reuse, R94, R15 ;  /* 0x0000005e510f7223 */ /* 0x040fe2000000000f */
[C---:B------:R-:W-:Y:S01]  /*6290*/  FFMA R12, R81.reuse, R93, R12 ;  /* 0x0000005d510c7223 */ /* 0x040fe2000000000c */
[----:B------:R-:W-:Y:S01]  /*62a0*/  FFMA R13, R81, R96, R13 ;  /* 0x00000060510d7223 */ /* 0x000fe2000000000d */
[----:B------:R-:W-:Y:S01]  /*62b0*/  F2FP.F16.E4M3.UNPACK_B R135, R161 ;  /* 0x000000a1ff87723e */ /* 0x000fe200020006ff */
[--C-:B------:R-:W-:Y:S01]  /*62c0*/  HADD2.F32 R99, -RZ, R101.reuse.H0_H0 ;  /* 0x20000065ff637230 */ /* 0x100fe20000004100 */
[----:B------:R-:W-:Y:S01]  /*62d0*/  F2FP.SATFINITE.E4M3.F32.PACK_AB_MERGE_C R202, R15, R10, RZ ;  /* 0x0000000a0fca723e */ /* 0x000fe200048070ff */
[----:B------:R-:W-:Y:S01]  /*62e0*/  FFMA R14, R81, R95, R14 ;  /* 0x0000005f510e7223 */ /* 0x000fe2000000000e */
[C---:B------:R-:W-:Y:S01]  /*62f0*/  FMUL R19, R78.reuse, R19 ;  /* 0x000000134e137220 */ /* 0x040fe20000400000 */
[----:B------:R-:W-:Y:S01]  /*6300*/  HADD2.F32 R102, -RZ, R101.H1_H1 ;  /* 0x30000065ff667230 */ /* 0x000fe20000004100 */
[----:B------:R-:W-:Y:S01]  /*6310*/  F2FP.SATFINITE.E4M3.F32.PACK_AB_MERGE_C R202, R9, R8, R202 ;  /* 0x0000000809ca723e */ /* 0x000fe200048070ca */
[----:B------:R-:W-:Y:S02]  /*6320*/  HADD2.F32 R101, -RZ, R103.H0_H0 ;  /* 0x20000067ff657230 */ /* 0x000fe40000004100 */
[C---:B------:R-:W-:Y:S01]  /*6330*/  FFMA R19, R81.reuse, R98, R19 ;  /* 0x0000006251137223 */ /* 0x040fe20000000013 */
[C---:B------:R-:W-:Y:S01]  /*6340*/  FFMA R16, R81.reuse, R97, R16 ;  /* 0x0000006151107223 */ /* 0x040fe20000000010 */
[----:B------:R-:W-:Y:S01]  /*6350*/  FFMA R17, R81, R100, R17 ;  /* 0x0000006451117223 */ /* 0x000fe20000000011 */
[----:B------:R-:W-:Y:S02]  /*6360*/  HADD2.F32 R136, -RZ, R135.H1_H1 ;  /* 0x30000087ff887230 */ /* 0x000fe40000004100 */
[C---:B------:R-:W-:Y:S01]  /*6370*/  FMUL R18, R78.reuse, R22 ;  /* 0x000000164e127220 */ /* 0x040fe20000400000 */
[----:B------:R-:W-:Y:S01]  /*6380*/  F2FP.F16.E4M3.UNPACK_B R137, R161.H1 ;  /* 0x000000a1ff89723e */ /* 0x000fe200030006ff */
[C---:B------:R-:W-:Y:S01]  /*6390*/  FMUL R23, R78.reuse, R23 ;  /* 0x000000174e177220 */ /* 0x040fe20000400000 */
[--C-:B------:R-:W-:Y:S01]  /*63a0*/  HADD2.F32 R103, -RZ, R105.reuse.H0_H0 ;  /* 0x20000069ff677230 */ /* 0x100fe20000004100 */
[----:B------:R-:W-:Y:S01]  /*63b0*/  F2FP.SATFINITE.E4M3.F32.PACK_AB_MERGE_C R203, R19, R14, RZ ;  /* 0x0000000e13cb723e */ /* 0x000fe200048070ff */
[C---:B------:R-:W-:Y:S01]  /*63c0*/  FFMA R18, R81.reuse, R99, R18 ;  /* 0x0000006351127223 */ /* 0x040fe20000000012 */
[C---:B------:R-:W-:Y:S01]  /*63d0*/  FFMA R23, R81.reuse, R102, R23 ;  /* 0x0000006651177223 */ /* 0x040fe20000000017 */
[----:B------:R-:W-:Y:S01]  /*63e0*/  FFMA R20, R81, R101, R20 ;  /* 0x0000006551147223 */ /* 0x000fe20000000014 */
[----:B------:R-:W-:Y:S01]  /*63f0*/  F2FP.F16.E4M3.UNPACK_B R139, R162 ;  /* 0x000000a2ff8b723e */ /* 0x000fe200020006ff */
[----:B------:R-:W-:Y:S01]  /*6400*/  HADD2.F32 R106, -RZ, R105.H1_H1 ;  /* 0x30000069ff6a7230 */ /* 0x000fe20000004100 */
[----:B------:R-:W-:Y:S01]  /*6410*/  F2FP.SATFINITE.E4M3.F32.PACK_AB_MERGE_C R203, R13, R12, R203 ;  /* 0x0000000c0dcb723e */ /* 0x000fe200048070cb */
[----:B------:R-:W-:Y:S01]  /*6420*/  FFMA R21, R81, R104, R21 ;  /* 0x0000006851157223 */ /* 0x000fe20000000015 */
[----:B------:R-:W-:Y:S01]  /*6430*/  F2FP.SATFINITE.E4M3.F32.PACK_AB_MERGE_C R208, R23, R18, RZ ;  /* 0x0000001217d0723e */ /* 0x000fe200048070ff */
[----:B------:R-:W-:Y:S02]  /*6440*/  HADD2.F32 R105, -RZ, R107.H0_H0 ;  /* 0x2000006bff697230 */ /* 0x000fe40000004100 */
[C---:B------:R-:W-:Y:S01]  /*6450*/  FMUL R22, R78.reuse, R26 ;  /* 0x0000001a4e167220 */ /* 0x040fe20000400000 */
[----:B------:R1:W-:Y:S01]  /*6460*/  STS.128 [R172+UR49+0x8200], R200 ;  /* 0x008200c8ac007988 */ /* 0x0003e20008000c31 */
[----:B------:R-:W-:Y:S01]  /*6470*/  F2FP.SATFINITE.E4M3.F32.PACK_AB_MERGE_C R208, R17, R16, R208 ;  /* 0x0000001011d0723e */ /* 0x000fe200048070d0 */
[----:B------:R-:W-:Y:S02]  /*6480*/  HADD2.F32 R140, -RZ, R139.H1_H1 ;  /* 0x3000008bff8c7230 */ /* 0x000fe40000004100 */
[C---:B------:R-:W-:Y:S01]  /*6490*/  FFMA R22, R81.reuse, R103, R22 ;  /* 0x0000006751167223 */ /* 0x040fe20000000016 */
[C---:B------:R-:W-:Y:S01]  /*64a0*/  FMUL R27, R78.reuse, R27 ;  /* 0x0000001b4e1b7220 */ /* 0x040fe20000400000 */
[--C-:B------:R-:W-:Y:S02]  /*64b0*/  HADD2.F32 R107, -RZ, R109.reuse.H0_H0 ;  /* 0x2000006dff6b7230 */ /* 0x100fe40000004100 */
[C---:B------:R-:W-:Y:S01]  /*64c0*/  FMUL R26, R78.reuse, R30 ;  /* 0x0000001e4e1a7220 */ /* 0x040fe20000400000 */
[----:B------:R-:W-:Y:S02]  /*64d0*/  HADD2.F32 R110, -RZ, R109.H1_H1 ;  /* 0x3000006dff6e7230 */ /* 0x000fe40000004100 */
[C---:B------:R-:W-:Y:S01]  /*64e0*/  FFMA R27, R81.reuse, R106, R27 ;  /* 0x0000006a511b7223 */ /* 0x040fe2000000001b */
[C---:B------:R-:W-:Y:S01]  /*64f0*/  FFMA R24, R81.reuse, R105, R24 ;  /* 0x0000006951187223 */ /* 0x040fe20000000018 */
[----:B------:R-:W-:Y:S01]  /*6500*/  FFMA R25, R81, R108, R25 ;  /* 0x0000006c51197223 */ /* 0x000fe20000000019 */
[----:B------:R-:W-:Y:S01]  /*6510*/  F2FP.F16.E4M3.UNPACK_B R141, R162.H1 ;  /* 0x000000a2ff8d723e */ /* 0x000fe200030006ff */
[----:B------:R-:W-:Y:S01]  /*6520*/  HADD2.F32 R109, -RZ, R111.H0_H0 ;  /* 0x2000006fff6d7230 */ /* 0x000fe20000004100 */
[----:B------:R-:W-:Y:S01]  /*6530*/  F2FP.SATFINITE.E4M3.F32.PACK_AB_MERGE_C R209, R27, R22, RZ ;  /* 0x000000161bd1723e */ /* 0x000fe200048070ff */
[----:B------:R-:W-:Y:S01]  /*6540*/  FFMA R26, R81, R107, R26 ;  /* 0x0000006b511a7223 */ /* 0x000fe2000000001a */
[C---:B------:R-:W-:Y:S01]  /*6550*/  FMUL R31, R78.reuse, R31 ;  /* 0x0000001f4e1f7220 */ /* 0x040fe20000400000 */
[--C-:B------:R-:W-:Y:S01]  /*6560*/  HADD2.F32 R111, -RZ, R113.reuse.H0_H0 ;  /* 0x20000071ff6f7230 */ /* 0x100fe20000004100 */
[----:B------:R-:W-:Y:S01]  /*6570*/  F2FP.SATFINITE.E4M3.F32.PACK_AB_MERGE_C R209, R21, R20, R209 ;  /* 0x0000001415d1723e */ /* 0x000fe200048070d1 */
[----:B------:R-:W-:Y:S02]  /*6580*/  HADD2.F32 R114, -RZ, R113.H1_H1 ;  /* 0x30000071ff727230 */ /* 0x000fe40000004100 */
[C---:B------:R-:W-:Y:S01]  /*6590*/  FFMA R31, R81.reuse, R110, R31 ;  /* 0x0000006e511f7223 */ /* 0x040fe2000000001f */
[C---:B------:R-:W-:Y:S01]  /*65a0*/  FFMA R28, R81.reuse, R109, R28 ;  /* 0x0000006d511c7223 */ /* 0x040fe2000000001c */
[----:B------:R-:W-:Y:S01]  /*65b0*/  FFMA R29, R81, R112, R29 ;  /* 0x00000070511d7223 */ /* 0x000fe2000000001d */
[----:B------:R-:W-:Y:S02]  /*65c0*/  HADD2.F32 R113, -RZ, R115.H0_H0 ;  /* 0x20000073ff717230 */ /* 0x000fe40000004100 */
[C---:B------:R-:W-:Y:S01]  /*65d0*/  FMUL R30, R78.reuse, R34 ;  /* 0x000000224e1e7220 */ /* 0x040fe20000400000 */
[----:B------:R-:W-:Y:S01]  /*65e0*/  F2FP.F16.E4M3.UNPACK_B R143, R163 ;  /* 0x000000a3ff8f723e */ /* 0x000fe200020006ff */
[C---:B------:R-:W-:Y:S01]  /*65f0*/  FMUL R35, R78.reuse, R35 ;  /* 0x000000234e237220 */ /* 0x040fe20000400000 */
[----:B------:R-:W-:Y:S01]  /*6600*/  HADD2.F32 R115, -RZ, R117.H0_H0 ;  /* 0x20000075ff737230 */ /* 0x000fe20000004100 */
[----:B------:R-:W-:Y:S01]  /*6610*/  F2FP.SATFINITE.E4M3.F32.PACK_AB_MERGE_C R210, R31, R26, RZ ;  /* 0x0000001a1fd2723e */ /* 0x000fe200048070ff */
[C---:B------:R-:W-:Y:S01]  /*6620*/  FFMA R30, R81.reuse, R111, R30 ;  /* 0x0000006f511e7223 */ /* 0x040fe2000000001e */
[C---:B------:R-:W-:Y:S01]  /*6630*/  FFMA R35, R81.reuse, R114, R35 ;  /* 0x0000007251237223 */ /* 0x040fe20000000023 */
[C---:B------:R-:W-:Y:S01]  /*6640*/  FFMA R32, R81.reuse, R113, R32 ;  /* 0x0000007151207223 */ /* 0x040fe20000000020 */
[----:B------:R-:W-:Y:S01]  /*6650*/  F2FP.F16.E4M3.UNPACK_B R145, R163.H1 ;  /* 0x000000a3ff91723e */ /* 0x000fe200030006ff */
[----:B------:R-:W-:Y:S01]  /*6660*/  FFMA R33, R81, R116, R33 ;  /* 0x0000007451217223 */ /* 0x000fe20000000021 */
[----:B------:R-:W-:Y:S01]  /*6670*/  F2FP.SATFINITE.E4M3.F32.PACK_AB_MERGE_C R210, R25, R24, R210 ;  /* 0x0000001819d2723e */ /* 0x000fe200048070d2 */
[----:B------:R-:W-:Y:S01]  /*6680*/  HADD2.F32 R144, -RZ, R143.H1_H1 ;  /* 0x3000008fff907230 */ /* 0x000fe20000004100 */
[----:B------:R-:W-:Y:S01]  /*6690*/  F2FP.SATFINITE.E4M3.F32.PACK_AB_MERGE_C R211, R35, R30, RZ ;  /* 0x0000001e23d3723e */ /* 0x000fe200048070ff */
[----:B------:R-:W-:Y:S02]  /*66a0*/  HADD2.F32 R118, -RZ, R117.H1_H1 ;  /* 0x30000075ff767230 */ /* 0x000fe40000004100 */
[C---:B------:R-:W-:Y:S01]  /*66b0*/  FMUL R34, R78.reuse, R38 ;  /* 0x000000264e227220 */ /* 0x040fe20000400000 */
[----:B------:R-:W-:Y:S01]  /*66c0*/  HADD2.F32 R117, -RZ, R119.H0_H0 ;  /* 0x20000077ff757230 */ /* 0x000fe20000004100 */
[----:B------:R-:W-:Y:S01]  /*66d0*/  F2FP.SATFINITE.E4M3.F32.PACK_AB_MERGE_C R211, R29, R28, R211 ;  /* 0x0000001c1dd3723e */ /* 0x000fe200048070d3 */
[C---:B------:R-:W-:Y:S01]  /*66e0*/  FMUL R39, R78.reuse, R39 ;  /* 0x000000274e277220 */ /* 0x040fe20000400000 */
[--C-:B------:R-:W-:Y:S02]  /*66f0*/  HADD2.F32 R119, -RZ, R121.reuse.H0_H0 ;  /* 0x20000079ff777230 */ /* 0x100fe40000004100 */
[C---:B------:R-:W-:Y:S01]  /*6700*/  FFMA R34, R81.reuse, R115, R34 ;  /* 0x0000007351227223 */ /* 0x040fe20000000022 */
[----:B------:R-:W-:Y:S01]  /*6710*/  HADD2.F32 R122, -RZ, R121.H1_H1 ;  /* 0x30000079ff7a7230 */ /* 0x000fe20000004100 */
[----:B------:R1:W-:Y:S01]  /*6720*/  STS.128 [R192+0x8010], R208 ;  /* 0x008010d0c0007388 */ /* 0x0003e20000000c00 */
[----:B------:R-:W-:Y:S02]  /*6730*/  HADD2.F32 R121, -RZ, R123.H0_H0 ;  /* 0x2000007bff797230 */ /* 0x000fe40000004100 */
[C---:B------:R-:W-:Y:S01]  /*6740*/  FFMA R39, R81.reuse, R118, R39 ;  /* 0x0000007651277223 */ /* 0x040fe20000000027 */
[C---:B------:R-:W-:Y:S01]  /*6750*/  FFMA R36, R81.reuse, R117, R36 ;  /* 0x0000007551247223 */ /* 0x040fe20000000024 */
[----:B------:R-:W-:Y:S01]  /*6760*/  FFMA R37, R81, R120, R37 ;  /* 0x0000007851257223 */ /* 0x000fe20000000025 */
[C---:B------:R-:W-:Y:S01]  /*6770*/  FMUL R38, R78.reuse, R42 ;  /* 0x0000002a4e267220 */ /* 0x040fe20000400000 */
[----:B------:R-:W-:Y:S01]  /*6780*/  ISETP.NE.AND P0, PT, R189, RZ, PT ;  /* 0x000000ffbd00720c */ /* 0x000fe20003f05270 */
[C---:B------:R-:W-:Y:S01]  /*6790*/  FMUL R43, R78.reuse, R43 ;  /* 0x0000002b4e2b7220 */ /* 0x040fe20000400000 */
[--C-:B------:R-:W-:Y:S01]  /*67a0*/  HADD2.F32 R123, -RZ, R125.reuse.H0_H0 ;  /* 0x2000007dff7b7230 */ /* 0x100fe20000004100 */
[----:B------:R-:W-:Y:S01]  /*67b0*/  F2FP.SATFINITE.E4M3.F32.PACK_AB_MERGE_C R212, R39, R34, RZ ;  /* 0x0000002227d4723e */ /* 0x000fe200048070ff */
[C---:B------:R-:W-:Y:S01]  /*67c0*/  FFMA R38, R81.reuse, R119, R38 ;  /* 0x0000007751267223 */ /* 0x040fe20000000026 */
[C---:B------:R-:W-:Y:S01]  /*67d0*/  FFMA R43, R81.reuse, R122, R43 ;  /* 0x0000007a512b7223 */ /* 0x040fe2000000002b */
[----:B------:R-:W-:Y:S01]  /*67e0*/  FFMA R40, R81, R121, R40 ;  /* 0x0000007951287223 */ /* 0x000fe20000000028 */
[----:B------:R-:W-:Y:S01]  /*67f0*/  F2FP.SATFINITE.E4M3.F32.PACK_AB_MERGE_C R212, R33, R32, R212 ;  /* 0x0000002021d4723e */ /* 0x000fe200048070d4 */
[----:B------:R-:W-:Y:S01]  /*6800*/  FFMA R41, R81, R124, R41 ;  /* 0x0000007c51297223 */ /* 0x000fe20000000029 */
[----:B------:R-:W-:Y:S01]  /*6810*/  HADD2.F32 R126, -RZ, R125.H1_H1 ;  /* 0x3000007dff7e7230 */ /* 0x000fe20000004100 */
[----:B------:R-:W-:Y:S01]  /*6820*/  F2FP.SATFINITE.E4M3.F32.PACK_AB_MERGE_C R213, R43, R38, RZ ;  /* 0x000000262bd5723e */ /* 0x000fe200048070ff */
[----:B------:R-:W-:Y:S02]  /*6830*/  HADD2.F32 R125, -RZ, R127.H0_H0 ;  /* 0x2000007fff7d7230 */ /* 0x000fe40000004100 */
[C---:B------:R-:W-:Y:S01]  /*6840*/  FMUL R42, R78.reuse, R46 ;  /* 0x0000002e4e2a7220 */ /* 0x040fe20000400000 */
[----:B------:R-:W-:Y:S01]  /*6850*/  FMUL R47, R78, R47 ;  /* 0x0000002f4e2f7220 */ /* 0x000fe20000400000 */
[--C-:B------:R-:W-:Y:S01]  /*6860*/  HADD2.F32 R127, -RZ, R129.reuse.H0_H0 ;  /* 0x20000081ff7f7230 */ /* 0x100fe20000004100 */
[----:B------:R-:W-:Y:S01]  /*6870*/  F2FP.SATFINITE.E4M3.F32.PACK_AB_MERGE_C R213, R37, R36, R213 ;  /* 0x0000002425d5723e */ /* 0x000fe200048070d5 */
[C---:B------:R-:W-:Y:S01]  /*6880*/  FFMA R42, R81.reuse, R123, R42 ;  /* 0x0000007b512a7223 */ /* 0x040fe2000000002a */
[C---:B------:R-:W-:Y:S01]  /*6890*/  FFMA R47, R81.reuse, R126, R47 ;  /* 0x0000007e512f7223 */ /* 0x040fe2000000002f */
[C---:B------:R-:W-:Y:S01]  /*68a0*/  FFMA R44, R81.reuse, R125, R44 ;  /* 0x0000007d512c7223 */ /* 0x040fe2000000002c */
[----:B------:R-:W-:Y:S01]  /*68b0*/  ISETP.NE.AND P6, PT, R198, RZ, PT ;  /* 0x000000ffc600720c */ /* 0x000fe20003fc5270 */
[----:B------:R-:W-:Y:S01]  /*68c0*/  FFMA R45, R81, R128, R45 ;  /* 0x00000080512d7223 */ /* 0x000fe2000000002d */
[----:B------:R-:W-:Y:S01]  /*68d0*/  HADD2.F32 R130, -RZ, R129.H1_H1 ;  /* 0x30000081ff827230 */ /* 0x000fe20000004100 */
[----:B------:R-:W-:Y:S01]  /*68e0*/  F2FP.SATFINITE.E4M3.F32.PACK_AB_MERGE_C R214, R47, R42, RZ ;  /* 0x0000002a2fd6723e */ /* 0x000fe200048070ff */
[----:B------:R-:W-:Y:S02]  /*68f0*/  HADD2.F32 R129, -RZ, R131.H0_H0 ;  /* 0x20000083ff817230 */ /* 0x000fe40000004100 */
[C---:B------:R-:W-:Y:S01]  /*6900*/  FMUL R46, R78.reuse, R50 ;  /* 0x000000324e2e7220 */ /* 0x040fe20000400000 */
[C---:B------:R-:W-:Y:S01]  /*6910*/  FMUL R51, R78.reuse, R51 ;  /* 0x000000334e337220 */ /* 0x040fe20000400000 */
[--C-:B------:R-:W-:Y:S02]  /*6920*/  HADD2.F32 R131, -RZ, R133.reuse.H0_H0 ;  /* 0x20000085ff837230 */ /* 0x100fe40000004100 */
[C---:B------:R-:W-:Y:S01]  /*6930*/  FMUL R50, R78.reuse, R54 ;  /* 0x000000364e327220 */ /* 0x040fe20000400000 */
[C---:B------:R-:W-:Y:S01]  /*6940*/  FFMA R46, R81.reuse, R127, R46 ;  /* 0x0000007f512e7223 */ /* 0x040fe2000000002e */
[----:B------:R-:W-:Y:S02]  /*6950*/  HADD2.F32 R134, -RZ, R133.H1_H1 ;  /* 0x30000085ff867230 */ /* 0x000fe40000004100 */
[C---:B------:R-:W-:Y:S01]  /*6960*/  FFMA R51, R81.reuse, R130, R51 ;  /* 0x0000008251337223 */ /* 0x040fe20000000033 */
[----:B------:R-:W-:Y:S02]  /*6970*/  HADD2.F32 R133, -RZ, R135.H0_H0 ;  /* 0x20000087ff857230 */ /* 0x000fe40000004100 */
[C---:B------:R-:W-:Y:S01]  /*6980*/  FMUL R55, R78.reuse, R55 ;  /* 0x000000374e377220 */ /* 0x040fe20000400000 */
[C---:B------:R-:W-:Y:S01]  /*6990*/  FFMA R48, R81.reuse, R129, R48 ;  /* 0x0000008151307223 */ /* 0x040fe20000000030 */
[C---:B------:R-:W-:Y:S01]  /*69a0*/  FFMA R49, R81.reuse, R132, R49 ;  /* 0x0000008451317223 */ /* 0x040fe20000000031 */
[--C-:B------:R-:W-:Y:S02]  /*69b0*/  HADD2.F32 R135, -RZ, R137.reuse.H0_H0 ;  /* 0x20000089ff877230 */ /* 0x100fe40000004100 */
[C---:B------:R-:W-:Y:S01]  /*69c0*/  FFMA R50, R81.reuse, R131, R50 ;  /* 0x0000008351327223 */ /* 0x040fe20000000032 */
[----:B------:R-:W-:Y:S02]  /*69d0*/  HADD2.F32 R138, -RZ, R137.H1_H1 ;  /* 0x30000089ff8a7230 */ /* 0x000fe40000004100 */
[C---:B------:R-:W-:Y:S01]  /*69e0*/  FMUL R54, R78.reuse, R58 ;  /* 0x0000003a4e367220 */ /* 0x040fe20000400000 */
[----:B------:R-:W-:Y:S02]  /*69f0*/  HADD2.F32 R137, -RZ, R139.H0_H0 ;  /* 0x2000008bff897230 */ /* 0x000fe40000004100 */
[C---:B------:R-:W-:Y:S01]  /*6a00*/  FFMA R55, R81.reuse, R134, R55 ;  /* 0x0000008651377223 */ /* 0x040fe20000000037 */
        /* <DEDUP_REMOVED lines=16> */
[----:B------:R-:W-:Y:S01]  /*6b10*/  FFMA R63, R81, R142, R63 ;  /* 0x0000008e513f7223 */ /* 0x000fe2000000003f */
[----:B------:R-:W-:Y:S01]  /*6b20*/  FMUL R67, R78, R67 ;  /* 0x000000434e437220 */ /* 0x000fe20000400000 */
[----:B------:R-:W-:Y:S01]  /*6b30*/  F2FP.SATFINITE.E4M3.F32.PACK_AB_MERGE_C R215, R51, R46, RZ ;  /* 0x0000002e33d7723e */ /* 0x000fe200048070ff */
[C---:B------:R-:W-:Y:S01]  /*6b40*/  FFMA R60, R81.reuse, R141, R60 ;  /* 0x0000008d513c7223 */ /* 0x040fe2000000003c */
[C---:B------:R-:W-:Y:S01]  /*6b50*/  FFMA R61, R81.reuse, R144, R61 ;  /* 0x00000090513d7223 */ /* 0x040fe2000000003d */
[C---:B------:R-:W-:Y:S01]  /*6b60*/  FFMA R62, R81.reuse, R143, R62 ;  /* 0x0000008f513e7223 */ /* 0x040fe2000000003e */
[----:B------:R-:W-:Y:S01]  /*6b70*/  FFMA R67, R81, R146, R67 ;  /* 0x0000009251437223 */ /* 0x000fe20000000043 */
[----:B------:R-:W-:Y:S02]  /*6b80*/  F2FP.SATFINITE.E4M3.F32.PACK_AB_MERGE_C R214, R41, R40, R214 ;  /* 0x0000002829d6723e */ /* 0x000fe400048070d6 */
[----:B------:R-:W-:Y:S02]  /*6b90*/  F2FP.SATFINITE.E4M3.F32.PACK_AB_MERGE_C R215, R45, R44, R215 ;  /* 0x0000002c2dd7723e */ /* 0x000fe400048070d7 */
[----:B------:R-:W-:Y:S02]  /*6ba0*/  F2FP.SATFINITE.E4M3.F32.PACK_AB_MERGE_C R216, R55, R50, RZ ;  /* 0x0000003237d8723e */ /* 0x000fe400048070ff */
[----:B------:R-:W-:Y:S01]  /*6bb0*/  F2FP.SATFINITE.E4M3.F32.PACK_AB_MERGE_C R217, R59, R54, RZ ;  /* 0x000000363bd9723e */ /* 0x000fe200048070ff */
[----:B------:R1:W-:Y:S01]  /*6bc0*/  STS.128 [R195+0x8020], R212 ;  /* 0x008020d4c3007388 */ /* 0x0003e20000000c00 */
[----:B------:R-:W-:Y:S02]  /*6bd0*/  F2FP.SATFINITE.E4M3.F32.PACK_AB_MERGE_C R218, R63, R58, RZ ;  /* 0x0000003a3fda723e */ /* 0x000fe400048070ff */
[----:B------:R-:W-:Y:S02]  /*6be0*/  F2FP.SATFINITE.E4M3.F32.PACK_AB_MERGE_C R219, R67, R62, RZ ;  /* 0x0000003e43db723e */ /* 0x000fe400048070ff */
[----:B------:R-:W-:Y:S02]  /*6bf0*/  F2FP.SATFINITE.E4M3.F32.PACK_AB_MERGE_C R216, R49, R48, R216 ;  /* 0x0000003031d8723e */ /* 0x000fe400048070d8 */
[----:B------:R-:W-:Y:S02]  /*6c00*/  F2FP.SATFINITE.E4M3.F32.PACK_AB_MERGE_C R217, R53, R52, R217 ;  /* 0x0000003435d9723e */ /* 0x000fe400048070d9 */
[----:B------:R-:W-:Y:S02]  /*6c10*/  F2FP.SATFINITE.E4M3.F32.PACK_AB_MERGE_C R218, R57, R56, R218 ;  /* 0x0000003839da723e */ /* 0x000fe400048070da */
[----:B------:R-:W-:Y:S02]  /*6c20*/  F2FP.SATFINITE.E4M3.F32.PACK_AB_MERGE_C R219, R61, R60, R219 ;  /* 0x0000003c3ddb723e */ /* 0x000fe400048070db */
[----:B------:R-:W-:Y:S02]  /*6c30*/  LEA R204, R181, UR49, 0x3 ;  /* 0x00000031b5cc7c11 */ /* 0x000fe4000f8e18ff */
[----:B------:R-:W-:Y:S01]  /*6c40*/  @P6 SHF.L.U32 R221, R180, 0x1f, RZ ;  /* 0x0000001fb4dd6819 */ /* 0x000fe200000006ff */
[----:B------:R1:W-:Y:S01]  /*6c50*/  STS.128 [R194+0x8010], R216 ;  /* 0x008010d8c2007388 */ /* 0x0003e20000000c00 */
[----:B------:R-:W-:Y:S01]  /*6c60*/  @!PT LDS RZ, [RZ] ;  /* 0x00000000fffff984 */ /* 0x000fe20000000800 */
[----:B------:R-:W-:Y:S01]  /*6c70*/  @!PT LDS RZ, [RZ] ;  /* 0x00000000fffff984 */ /* 0x000fe20000000800 */
[----:B------:R-:W-:Y:S01]  /*6c80*/  @!PT LDS RZ, [RZ] ;  /* 0x00000000fffff984 */ /* 0x000fe20000000800 */
[----:B------:R-:W-:Y:S01]  /*6c90*/  @!PT LDS RZ, [RZ] ;  /* 0x00000000fffff984 */ /* 0x000fe20000000800 */
[----:B------:R2:W-:Y:S07]  /*6ca0*/  MEMBAR.ALL.CTA ;  /* 0x0000000000007992 */ /* 0x0005ee0000008000 */
[----:B--2---:R-:W2:Y:S02]  /*6cb0*/  FENCE.VIEW.ASYNC.S ;  /* 0x00000000000073c6 */ /* 0x004ea40000000000 */
[----:B--2---:R-:W-:Y:S06]  /*6cc0*/  BAR.SYNC.DEFER_BLOCKING 0x1, 0x80 ;  /* 0x0042000000007b1d */ /* 0x004fec0000010000 */
[----:B------:R-:W-:Y:S05]  /*6cd0*/  @P0 BRA `(.L_x_97) ;  /* 0x0000000000280947 */ /* 0x000fea0003800000 */
[----:B------:R-:W-:Y:S02]  /*6ce0*/  UIADD3 UR4, UPT, UPT, UR49, 0x8200, URZ ;  /* 0x0000820031047890 */ /* 0x000fe4000fffe0ff */
[----:B------:R-:W-:Y:S01]  /*6cf0*/  UIADD3 UR6, UP0, UPT, UR52, 0x680, URZ ;  /* 0x0000068034067890 */ /* 0x000fe2000ff1e0ff */
[----:B------:R-:W-:Y:S03]  /*6d00*/  UMOV UR43, UR36 ;  /* 0x00000024002b7c82 */ /* 0x000fe60008000000 */
[----:B------:R-:W-:Y:S01]  /*6d10*/  MOV R188, UR4 ;  /* 0x0000000400bc7c02 */ /* 0x000fe20008000f00 */
[----:B------:R-:W-:Y:S03]  /*6d20*/  UIADD3.X UR7, UPT, UPT, URZ, UR53, URZ, UP0, !UPT ;  /* 0x00000035ff077290 */ /* 0x000fe600087fe4ff */
[----:B------:R-:W-:Y:S11]  /*6d30*/  R2UR UR40, R188 ;  /* 0x00000000bc2872ca */ /* 0x000ff600000e0000 */
[----:B------:R-:W-:Y:S02]  /*6d40*/  @!UPT UIADD3 URZ, UPT, UPT, URZ, URZ, URZ ;  /* 0x000000fffffff290 */ /* 0x000fe4000fffe0ff */
[----:B------:R2:W-:Y:S01]  /*6d50*/  UTMASTG.3D [UR40], [UR6] ;  /* 0x00000028060073b5 */ /* 0x0005e20008010000 */
[----:B------:R0:W-:Y:S01]  /*6d60*/  UTMACMDFLUSH ;  /* 0x00000000000079b7 */ /* 0x0001e20000000000 */
[----:B--2---:R-:W-:Y:S04]  /*6d70*/  DEPBAR.LE SB0, 0x1 ;  /* 0x000080400000791a */ /* 0x004fe80000000000 */
.L_x_97:
[----:B------:R-:W-:Y:S05]  /*6d80*/  BSYNC.RECONVERGENT B0 ;  /* 0x0000000000007941 */ /* 0x000fea0003800200 */
.L_x_96:
[----:B------:R-:W-:Y:S06]  /*6d90*/  BAR.SYNC.DEFER_BLOCKING 0x1, 0x80 ;  /* 0x0042000000007b1d */ /* 0x000fec0000010000 */
[----:B------:R-:W2:Y:S01]  /*6da0*/  @P6 SYNCS.PHASECHK.TRANS64.TRYWAIT P0, [R204+URZ+0x30], R221 ;  /* 0x000030ddcc0065a7 */ /* 0x000ea200080011ff */
[----:B------:R-:W-:Y:S01]  /*6db0*/  BSSY B1, `(.L_x_98) ;  /* 0x0000023000017945 */ /* 0x000fe20003800000 */
[----:B--2---:R-:W-:Y:S03]  /*6dc0*/  @P6 SEL R196, RZ, 0x1, !P0 ;  /* 0x00000001ffc46807 */ /* 0x004fe60004000000 */
[----:B------:R-:W-:Y:S05]  /*6dd0*/  @!P6 BRA `(.L_x_99) ;  /* 0x000000000080e947 */ /* 0x000fea0003800000 */
[----:B------:R-:W-:Y:S01]  /*6de0*/  ISETP.NE.AND P1, PT, R197, RZ, PT ;  /* 0x000000ffc500720c */ /* 0x000fe20003f25270 */
[----:B------:R-:W-:Y:S01]  /*6df0*/  BSSY B0, `(.L_x_100) ;  /* 0x000000a000007945 */ /* 0x000fe20003800000 */
[----:B------:R-:W-:Y:S11]  /*6e00*/  ISETP.NE.AND P0, PT, R196, RZ, PT ;  /* 0x000000ffc400720c */ /* 0x000ff60003f05270 */
[----:B------:R-:W-:Y:S04]  /*6e10*/  @P1 IMAD R0, R181, 0x2000, R186 ;  /* 0x00002000b5001824 */ /* 0x000fe800078e02ba */
[C---:B------:R-:W-:Y:S01]  /*6e20*/  @P1 IMAD.IADD R6, R0.reuse, 0x1, R199 ;  /* 0x0000000100061824 */ /* 0x040fe200078e02c7 */
[----:B------:R-:W-:Y:S03]  /*6e30*/  @P1 IADD3 R4, PT, PT, R0, R207, RZ ;  /* 0x000000cf00041210 */ /* 0x000fe60007ffe0ff */
[----:B------:R-:W-:Y:S01]  /*6e40*/  @P1 IMAD.IADD R2, R205, 0x1, R6 ;  /* 0x00000001cd021824 */ /* 0x000fe200078e0206 */
[----:B------:R-:W-:Y:S06]  /*6e50*/  @P0 BRA `(.L_x_101) ;  /* 0x00000000000c0947 */ /* 0x000fec0003800000 */
[----:B------:R-:W-:Y:S04]  /*6e60*/  SHF.L.U32 R3, R180, 0x1f, RZ ;  /* 0x0000001fb4037819 */ /* 0x000fe800000006ff */
[----:B------:R-:W2:Y:S02]  /*6e70*/  SYNCS.PHASECHK.TRANS64.TRYWAIT P0, [R204+URZ+0x30], R3 ;  /* 0x00003003cc0075a7 */ /* 0x000ea400080011ff */
[----:B--2---:R-:W-:Y:S05]  /*6e80*/  @!P0 BRA `(.L_x_102) ;  /* 0x0000004800b48947 */ /* 0x004fea0003800000 */
.L_x_101:
[----:B------:R-:W-:Y:S05]  /*6e90*/  BSYNC B0 ;  /* 0x0000000000007941 */ /* 0x000fea0003800000 */
.L_x_100:
[----:B------:R-:W-:Y:S01]  /*6ea0*/  ISETP.NE.AND P0, PT, R197, RZ, PT ;  /* 0x000000ffc500720c */ /* 0x000fe20003f05270 */
[----:B--2---:R-:W-:Y:S02]  /*6eb0*/  VIADD R204, R204, 0x50 ;  /* 0x00000050cccc7836 */ /* 0x004fe40000000000 */
[----:B------:R-:W-:Y:S02]  /*6ec0*/  IMAD.U32 R3, RZ, RZ, UR37 ;  /* 0x00000025ff037e24 */ /* 0x000fe4000f8e00ff */
[----:B------:R-:W-:Y:S03]  /*6ed0*/  VIADD R181, R181, 0x1 ;  /* 0x00000001b5b57836 */ /* 0x000fe60000000000 */
[----:B------:R-:W-:Y:S05]  /*6ee0*/  PRMT R3, R3, 0x654, R204 ;  /* 0x0000065403037816 */ /* 0x000fea00000000cc */
[----:B------:R2:W3:Y:S04]  /*6ef0*/  @P0 LDS.128 R148, [R0] ;  /* 0x0000000000940984 */ /* 0x0004e80000000c00 */
[----:B------:R2:W4:Y:S04]  /*6f00*/  @P0 LDS.128 R156, [R4+0x20] ;  /* 0x00002000049c0984 */ /* 0x0005280000000c00 */
        /* <DEDUP_REMOVED lines=9> */
[----:B------:R-:W-:Y:S01]  /*6fa0*/  SEL R181, R181, RZ, P0 ;  /* 0x000000ffb5b57207 */ /* 0x000fe20000000000 */
[----:B-----5:R5:W-:Y:S02]  /*6fb0*/  SYNCS.ARRIVE.TRANS64.RED.A1T0 RZ, [R3+URZ], RZ ;  /* 0x000000ff03ff79a7 */ /* 0x020be400081004ff */
[----:B-----5:R-:W-:Y:S04]  /*6fc0*/  SEL R3, RZ, 0x1, P0 ;  /* 0x00000001ff037807 */ /* 0x020fe80000000000 */
[----:B--234-:R-:W-:Y:S02]  /*6fd0*/  LOP3.LUT R180, R180, R3, RZ, 0x3c, !PT ;  /* 0x00000003b4b47212 */ /* 0x01cfe400078e3cff */
.L_x_99:
[----:B------:R-:W-:Y:S05]  /*6fe0*/  BSYNC B1 ;  /* 0x0000000000017941 */ /* 0x000fea0003800000 */
.L_x_98:
[----:B------:R-:W-:Y:S01]  /*6ff0*/  VIADD R0, R80, 0x40 ;  /* 0x0000004050007836 */ /* 0x000fe20000000000 */
[----:B------:R-:W-:Y:S04]  /*7000*/  BSSY.RECONVERGENT B6, `(.L_x_103) ;  /* 0x0000015000067945 */ /* 0x000fe80003800200 */
[----:B------:R-:W-:Y:S04]  /*7010*/  SHF.R.U32.HI R0, RZ, 0x15, R0 ;  /* 0x00000015ff007819 */ /* 0x000fe80000011600 */
[----:B------:R-:W-:Y:S11]  /*7020*/  LOP3.LUT P0, RZ, R0, 0x3, R173, 0x48, !PT ;  /* 0x0000000300ff7812 */ /* 0x000ff600078048ad */
[----:B------:R-:W-:Y:S02]  /*7030*/  @!UPT UIADD3 URZ, UPT, UPT, URZ, URZ, URZ ;  /* 0x000000fffffff290 */ /* 0x000fe4000fffe0ff */
[----:B------:R-:W-:Y:S05]  /*7040*/  @!P0 BRA `(.L_x_104) ;  /* 0x0000000000408947 */ /* 0x000fea0003800000 */
[----:B------:R-:W2:Y:S01]  /*7050*/  LDCU.64 UR8, c[0x4][0x78] ;  /* 0x01000f00ff0877ac */ /* 0x000ea20008000a00 */
[----:B------:R-:W-:Y:S01]  /*7060*/  MOV R3, 0x0 ;  /* 0x0000000000037802 */ /* 0x000fe20000000f00 */
[----:B------:R-:W-:Y:S02]  /*7070*/  HFMA2 R12, -RZ, RZ, 0, 5.9604644775390625e-08 ;  /* 0x00000001ff0c7431 */ /* 0x000fe400000001ff */
[----:B------:R-:W-:Y:S02]  /*7080*/  IMAD.MOV.U32 R8, RZ, RZ, 0x192 ;  /* 0x00000192ff087424 */ /* 0x000fe400078e00ff */
[----:B------:R-:W-:Y:S01]  /*7090*/  IMAD.MOV.U32 R13, RZ, RZ, RZ ;  /* 0x000000ffff0d7224 */ /* 0x000fe200078e00ff */
[----:B------:R-:W3:Y:S01]  /*70a0*/  LDCU.64 UR6, c[0x4][0x80] ;  /* 0x01001000ff0677ac */ /* 0x000ee20008000a00 */
[----:B------:R-:W4:Y:S01]  /*70b0*/  LDC.64 R2, c[0x4][R3] ;  /* 0x0100000003027b82 */ /* 0x000f220000000a00 */
[----:B------:R-:W5:Y:S01]  /*70c0*/  LDCU.64 UR4, c[0x4][0x18] ;  /* 0x01000300ff0477ac */ /* 0x000f620008000a00 */
[----:B--2---:R-:W-:Y:S01]  /*70d0*/  MOV R5, UR9 ;  /* 0x0000000900057c02 */ /* 0x004fe20008000f00 */
[----:B------:R-:W-:Y:S01]  /*70e0*/  IMAD.U32 R4, RZ, RZ, UR8 ;  /* 0x00000008ff047e24 */ /* 0x000fe2000f8e00ff */
[----:B---3--:R-:W-:Y:S01]  /*70f0*/  MOV R7, UR7 ;  /* 0x0000000700077c02 */ /* 0x008fe20008000f00 */
[----:B------:R-:W-:Y:S01]  /*7100*/  IMAD.U32 R6, RZ, RZ, UR6 ;  /* 0x00000006ff067e24 */ /* 0x000fe2000f8e00ff */
[----:B-----5:R-:W-:Y:S01]  /*7110*/  MOV R11, UR5 ;  /* 0x00000005000b7c02 */ /* 0x020fe20008000f00 */
[----:B------:R-:W-:Y:S02]  /*7120*/  IMAD.U32 R10, RZ, RZ, UR4 ;  /* 0x00000004ff0a7e24 */ /* 0x000fe4000f8e00ff */
[----:B------:R-:W-:Y:S07]  /*7130*/  LEPC R20, `(.L_x_104) ;  /* 0x000000001014794e */ /* 0x000fee0000000000 */
[----:B-1--4-:R-:W-:Y:S05]  /*7140*/  CALL.ABS.NOINC R2 ;  /* 0x0000000002007343 */ /* 0x012fea0003c00000 */
.L_x_104:
[----:B------:R-:W-:Y:S05]  /*7150*/  BSYNC.RECONVERGENT B6 ;  /* 0x0000000000067941 */ /* 0x000fea0003800200 */
.L_x_103:
[----:B------:R-:W-:Y:S01]  /*7160*/  F2FP.F16.E4M3.UNPACK_B R4, R149 ;  /* 0x00000095ff04723e */ /* 0x000fe200020006ff */
[----:B------:R-:W-:Y:S05]  /*7170*/  WARPSYNC.ALL ;  /* 0x0000000000007948 */ /* 0x000fea0003800000 */
[----:B------:R-:W-:Y:S01]  /*7180*/  R2UR UR4, R80 ;  /* 0x00000000500472ca */ /* 0x000fe200000e0000 */
[--C-:B------:R-:W-:Y:S01]  /*7190*/  HADD2.F32 R88, -RZ, R4.reuse.H0_H0 ;  /* 0x20000004ff587230 */ /* 0x100fe20000004100 */
[-C--:B------:R-:W-:Y:S01]  /*71a0*/  F2FP.F16.E4M3.UNPACK_B R0, R148.reuse ;  /* 0x00000094ff00723e */ /* 0x080fe200020006ff */
[----:B------:R-:W-:Y:S01]  /*71b0*/  HADD2.F32 R83, -RZ, R4.H1_H1 ;  /* 0x30000004ff537230 */ /* 0x000fe20000004100 */
[----:B------:R-:W-:Y:S01]  /*71c0*/  F2FP.F16.E4M3.UNPACK_B R4, R151 ;  /* 0x00000097ff04723e */ /* 0x000fe200020006ff */
[----:B------:R-:W-:Y:S01]  /*71d0*/  BSSY.RECONVERGENT B0, `(.L_x_105) ;  /* 0x0000116000007945 */ /* 0x000fe20003800200 */
[----:B------:R-:W-:Y:S01]  /*71e0*/  F2FP.F16.E4M3.UNPACK_B R3, R148.H1 ;  /* 0x00000094ff03723e */ /* 0x000fe200030006ff */
[--C-:B------:R-:W-:Y:S01]  /*71f0*/  HADD2.F32 R2, -RZ, R0.reuse.H0_H0 ;  /* 0x20000000ff027230 */ /* 0x100fe20000004100 */
[----:B-1----:R-:W-:Y:S01]  /*7200*/  F2FP.F16.E4M3.UNPACK_B R135, R162 ;  /* 0x000000a2ff87723e */ /* 0x002fe200020006ff */
[----:B------:R-:W-:Y:S01]  /*7210*/  HADD2.F32 R82, -RZ, R0.H1_H1 ;  /* 0x30000000ff527230 */ /* 0x000fe20000004100 */
[----:B------:R-:W-:Y:S01]  /*7220*/  F2FP.F16.E4M3.UNPACK_B R0, R149.H1 ;  /* 0x00000095ff00723e */ /* 0x000fe200030006ff */
[--C-:B------:R-:W-:Y:S01]  /*7230*/  HADD2.F32 R84, -RZ, R3.reuse.H0_H0 ;  /* 0x20000003ff547230 */ /* 0x100fe20000004100 */
[----:B------:R-:W-:Y:S01]  /*7240*/  F2FP.F16.E4M3.UNPACK_B R125, R159.H1 ;  /* 0x0000009fff7d723e */ /* 0x000fe200030006ff */
[----:B------:R-:W-:Y:S01]  /*7250*/  HADD2.F32 R86, -RZ, R3.H1_H1 ;  /* 0x30000003ff567230 */ /* 0x000fe20000004100 */
[-C--:B------:R-:W-:Y:S01]  /*7260*/  F2FP.F16.E4M3.UNPACK_B R3, R150.reuse ;  /* 0x00000096ff03723e */ /* 0x080fe200020006ff */
[--C-:B------:R-:W-:Y:S01]  /*7270*/  HADD2.F32 R90, -RZ, R0.reuse.H0_H0 ;  /* 0x20000000ff5a7230 */ /* 0x100fe20000004100 */
[----:B------:R-:W-:Y:S01]  /*7280*/  ISETP.NE.AND P0, PT, R189, RZ, PT ;  /* 0x000000ffbd00720c */ /* 0x000fe20003f05270 */
[----:B------:R-:W-:Y:S01]  /*7290*/  HADD2.F32 R85, -RZ, R0.H1_H1 ;  /* 0x30000000ff557230 */ /* 0x000fe20000004100 */
[----:B------:R-:W-:Y:S01]  /*72a0*/  F2FP.F16.E4M3.UNPACK_B R0, R150.H1 ;  /* 0x00000096ff00723e */ /* 0x000fe200030006ff */
[--C-:B------:R-:W-:Y:S01]  /*72b0*/  HADD2.F32 R92, -RZ, R3.reuse.H0_H0 ;  /* 0x20000003ff5c7230 */ /* 0x100fe20000004100 */
[----:B------:R-:W-:Y:S01]  /*72c0*/  ISETP.NE.AND P6, PT, R198, RZ, PT ;  /* 0x000000ffc600720c */ /* 0x000fe20003fc5270 */
[----:B------:R-:W-:Y:S01]  /*72d0*/  HADD2.F32 R87, -RZ, R3.H1_H1 ;  /* 0x30000003ff577230 */ /* 0x000fe20000004100 */
[----:B------:R-:W-:Y:S01]  /*72e0*/  F2FP.F16.E4M3.UNPACK_B R3, R151.H1 ;  /* 0x00000097ff03723e */ /* 0x000fe200030006ff */
[--C-:B------:R-:W-:Y:S02]  /*72f0*/  HADD2.F32 R94, -RZ, R0.reuse.H0_H0 ;  /* 0x20000000ff5e7230 */ /* 0x100fe40000004100 */
[----:B------:R-:W-:Y:S01]  /*7300*/  HADD2.F32 R89, -RZ, R0.H1_H1 ;  /* 0x30000000ff597230 */ /* 0x000fe20000004100 */
[-C--:B------:R-:W-:Y:S01]  /*7310*/  F2FP.F16.E4M3.UNPACK_B R0, R152.reuse ;  /* 0x00000098ff00723e */ /* 0x080fe200020006ff */
[--C-:B------:R-:W-:Y:S02]  /*7320*/  HADD2.F32 R96, -RZ, R4.reuse.H0_H0 ;  /* 0x20000004ff607230 */ /* 0x100fe40000004100 */
[----:B------:R-:W-:Y:S01]  /*7330*/  HADD2.F32 R91, -RZ, R4.H1_H1 ;  /* 0x30000004ff5b7230 */ /* 0x000fe20000004100 */
[-C--:B------:R-:W-:Y:S01]  /*7340*/  F2FP.F16.E4M3.UNPACK_B R4, R153.reuse ;  /* 0x00000099ff04723e */ /* 0x080fe200020006ff */
[--C-:B------:R-:W-:Y:S02]  /*7350*/  HADD2.F32 R100, -RZ, R0.reuse.H0_H0 ;  /* 0x20000000ff647230 */ /* 0x100fe40000004100 */
[----:B------:R-:W-:Y:S01]  /*7360*/  HADD2.F32 R95, -RZ, R0.H1_H1 ;  /* 0x30000000ff5f7230 */ /* 0x000fe20000004100 */
[----:B------:R-:W-:Y:S01]  /*7370*/  F2FP.F16.E4M3.UNPACK_B R0, R153.H1 ;  /* 0x00000099ff00723e */ /* 0x000fe200030006ff */
[--C-:B------:R-:W-:Y:S02]  /*7380*/  HADD2.F32 R98, -RZ, R3.reuse.H0_H0 ;  /* 0x20000003ff627230 */ /* 0x100fe40000004100 */
[----:B------:R-:W-:Y:S01]  /*7390*/  HADD2.F32 R93, -RZ, R3.H1_H1 ;  /* 0x30000003ff5d7230 */ /* 0x000fe20000004100 */
[----:B------:R-:W-:Y:S01]  /*73a0*/  F2FP.F16.E4M3.UNPACK_B R3, R152.H1 ;  /* 0x00000098ff03723e */ /* 0x000fe200030006ff */
[--C-:B------:R-:W-:Y:S02]  /*73b0*/  HADD2.F32 R106, -RZ, R0.reuse.H0_H0 ;  /* 0x20000000ff6a7230 */ /* 0x100fe40000004100 */
[----:B------:R-:W-:Y:S01]  /*73c0*/  HADD2.F32 R101, -RZ, R0.H1_H1 ;  /* 0x30000000ff657230 */ /* 0x000fe20000004100 */
[-C--:B------:R-:W-:Y:S01]  /*73d0*/  F2FP.F16.E4M3.UNPACK_B R0, R154.reuse.H1 ;  /* 0x0000009aff00723e */ /* 0x080fe200030006ff */
[--C-:B------:R-:W-:Y:S02]  /*73e0*/  HADD2.F32 R104, -RZ, R4.reuse.H0_H0 ;  /* 0x20000004ff687230 */ /* 0x100fe40000004100 */
[----:B------:R-:W-:Y:S01]  /*73f0*/  HADD2.F32 R99, -RZ, R4.H1_H1 ;  /* 0x30000004ff637230 */ /* 0x000fe20000004100 */
[----:B------:R-:W-:Y:S01]  /*7400*/  F2FP.F16.E4M3.UNPACK_B R4, R155 ;  /* 0x0000009bff04723e */ /* 0x000fe200020006ff */
[--C-:B------:R-:W-:Y:S02]  /*7410*/  HADD2.F32 R102, -RZ, R3.reuse.H0_H0 ;  /* 0x20000003ff667230 */ /* 0x100fe40000004100 */
[----:B------:R-:W-:Y:S01]  /*7420*/  HADD2.F32 R97, -RZ, R3.H1_H1 ;  /* 0x30000003ff617230 */ /* 0x000fe20000004100 */
[----:B------:R-:W-:Y:S01]  /*7430*/  F2FP.F16.E4M3.UNPACK_B R3, R154 ;  /* 0x0000009aff03723e */ /* 0x000fe200020006ff */
[--C-:B------:R-:W-:Y:S02]  /*7440*/  HADD2.F32 R110, -RZ, R0.reuse.H0_H0 ;  /* 0x20000000ff6e7230 */ /* 0x100fe40000004100 */
[----:B------:R-:W-:Y:S01]  /*7450*/  HADD2.F32 R105, -RZ, R0.H1_H1 ;  /* 0x30000000ff697230 */ /* 0x000fe20000004100 */
[-C--:B------:R-:W-:Y:S01]  /*7460*/  F2FP.F16.E4M3.UNPACK_B R0, R156.reuse ;  /* 0x0000009cff00723e */ /* 0x080fe200020006ff */
[--C-:B------:R-:W-:Y:S02]  /*7470*/  HADD2.F32 R112, -RZ, R4.reuse.H0_H0 ;  /* 0x20000004ff707230 */ /* 0x100fe40000004100 */
[----:B------:R-:W-:Y:S01]  /*7480*/  HADD2.F32 R107, -RZ, R4.H1_H1 ;  /* 0x30000004ff6b7230 */ /* 0x000fe20000004100 */
[----:B------:R-:W-:Y:S01]  /*7490*/  F2FP.F16.E4M3.UNPACK_B R4, R157 ;  /* 0x0000009dff04723e */ /* 0x000fe200020006ff */
[--C-:B------:R-:W-:Y:S02]  /*74a0*/  HADD2.F32 R108, -RZ, R3.reuse.H0_H0 ;  /* 0x20000003ff6c7230 */ /* 0x100fe40000004100 */
[----:B------:R-:W-:Y:S01]  /*74b0*/  HADD2.F32 R103, -RZ, R3.H1_H1 ;  /* 0x30000003ff677230 */ /* 0x000fe20000004100 */
[----:B------:R-:W-:Y:S01]  /*74c0*/  F2FP.F16.E4M3.UNPACK_B R3, R155.H1 ;  /* 0x0000009bff03723e */ /* 0x000fe200030006ff */
[--C-:B------:R-:W-:Y:S02]  /*74d0*/  HADD2.F32 R116, -RZ, R0.reuse.H0_H0 ;  /* 0x20000000ff747230 */ /* 0x100fe40000004100 */
[----:B------:R-:W-:Y:S01]  /*74e0*/  HADD2.F32 R111, -RZ, R0.H1_H1 ;  /* 0x30000000ff6f7230 */ /* 0x000fe20000004100 */
[----:B------:R-:W-:Y:S01]  /*74f0*/  F2FP.F16.E4M3.UNPACK_B R0, R156.H1 ;  /* 0x0000009cff00723e */ /* 0x000fe200030006ff */
[--C-:B------:R-:W-:Y:S02]  /*7500*/  HADD2.F32 R120, -RZ, R4.reuse.H0_H0 ;  /* 0x20000004ff787230 */ /* 0x100fe40000004100 */
[----:B------:R-:W-:Y:S02]  /*7510*/  HADD2.F32 R115, -RZ, R4.H1_H1 ;  /* 0x30000004ff737230 */ /* 0x000fe40000004100 */
[--C-:B------:R-:W-:Y:S01]  /*7520*/  HADD2.F32 R114, -RZ, R3.reuse.H0_H0 ;  /* 0x20000003ff727230 */ /* 0x100fe20000004100 */
[----:B------:R-:W1:Y:S01]  /*7530*/  LDTM.x64 R4, tmem[UR4+0x40] ;  /* 0x00004004000479ee */ /* 0x000e620008340000 */
[----:B------:R-:W-:Y:S01]  /*7540*/  HADD2.F32 R109, -RZ, R3.H1_H1 ;  /* 0x30000003ff6d7230 */ /* 0x000fe20000004100 */
[----:B------:R-:W-:Y:S01]  /*7550*/  F2FP.F16.E4M3.UNPACK_B R3, R157.H1 ;  /* 0x0000009dff03723e */ /* 0x000fe200030006ff */
        /* <DEDUP_REMOVED lines=14> */
[----:B------:R-:W-:Y:S01]  /*7640*/  F2FP.F16.E4M3.UNPACK_B R0, R160.H1 ;  /* 0x000000a0ff00723e */ /* 0x000fe200030006ff */
[--C-:B------:R-:W-:Y:S02]  /*7650*/  HADD2.F32 R132, -RZ, R3.reuse.H0_H0 ;  /* 0x20000003ff847230 */ /* 0x100fe40000004100 */
[C---:B-1----:R-:W-:Y:S01]  /*7660*/  FMUL R7, R78.reuse, R7 ;  /* 0x000000074e077220 */ /* 0x042fe20000400000 */
        /* <DEDUP_REMOVED lines=10> */
[C---:B------:R-:W-:Y:S01]  /*7710*/  FMUL R0, R78.reuse, R4 ;  /* 0x000000044e007220 */ /* 0x040fe20000400000 */
[--C-:B------:R-:W-:Y:S01]  /*7720*/  HADD2.F32 R140, -RZ, R135.reuse.H0_H0 ;  /* 0x20000087ff8c7230 */ /* 0x100fe20000004100 */
[----:B------:R-:W-:Y:S01]  /*7730*/  F2FP.F16.E4M3.UNPACK_B R4, R163 ;  /* 0x000000a3ff04723e */ /* 0x000fe200020006ff */
[----:B------:R-:W-:Y:S02]  /*7740*/  HADD2.F32 R135, -RZ, R135.H1_H1 ;  /* 0x30000087ff877230 */ /* 0x000fe40000004100 */
[C---:B------:R-:W-:Y:S01]  /*7750*/  FFMA R0, R81.reuse, R2, R0 ;  /* 0x0000000251007223 */ /* 0x040fe20000000000 */
[C---:B------:R-:W-:Y:S01]  /*7760*/  FMUL R2, R78.reuse, R5 ;  /* 0x000000054e027220 */ /* 0x040fe20000400000 */
[--C-:B------:R-:W-:Y:S01]  /*7770*/  HADD2.F32 R142, -RZ, R3.reuse.H0_H0 ;  /* 0x20000003ff8e7230 */ /* 0x100fe20000004100 */
[----:B------:R-:W-:Y:S01]  /*7780*/  F2FP.F16.E4M3.UNPACK_B R5, R163.H1 ;  /* 0x000000a3ff05723e */ /* 0x000fe200030006ff */
[----:B------:R-:W-:Y:S02]  /*7790*/  HADD2.F32 R137, -RZ, R3.H1_H1 ;  /* 0x30000003ff897230 */ /* 0x000fe40000004100 */
[C---:B------:R-:W-:Y:S01]  /*77a0*/  FFMA R2, R81.reuse, R82, R2 ;  /* 0x0000005251027223 */ /* 0x040fe20000000002 */
[--C-:B------:R-:W-:Y:S02]  /*77b0*/  HADD2.F32 R82, -RZ, R4.reuse.H0_H0 ;  /* 0x20000004ff527230 */ /* 0x100fe40000004100 */
[C---:B------:R-:W-:Y:S01]  /*77c0*/  FMUL R3, R78.reuse, R6 ;  /* 0x000000064e037220 */ /* 0x040fe20000400000 */
[----:B------:R-:W-:Y:S02]  /*77d0*/  HADD2.F32 R139, -RZ, R4.H1_H1 ;  /* 0x30000004ff8b7230 */ /* 0x000fe40000004100 */
[C---:B------:R-:W-:Y:S01]  /*77e0*/  FMUL R4, R78.reuse, R9 ;  /* 0x000000094e047220 */ /* 0x040fe20000400000 */
[--C-:B------:R-:W-:Y:S02]  /*77f0*/  HADD2.F32 R141, -RZ, R5.reuse.H1_H1 ;  /* 0x30000005ff8d7230 */ /* 0x100fe40000004100 */
[C---:B------:R-:W-:Y:S01]  /*7800*/  FFMA R3, R81.reuse, R84, R3 ;  /* 0x0000005451037223 */ /* 0x040fe20000000003 */
[----:B------:R-:W-:Y:S01]  /*7810*/  FFMA R7, R81, R86, R7 ;  /* 0x0000005651077223 */ /* 0x000fe20000000007 */
[----:B------:R-:W-:Y:S02]  /*7820*/  HADD2.F32 R84, -RZ, R5.H0_H0 ;  /* 0x20000005ff547230 */ /* 0x000fe40000004100 */
[C---:B------:R-:W-:Y:S01]  /*7830*/  FMUL R5, R78.reuse, R10 ;  /* 0x0000000a4e057220 */ /* 0x040fe20000400000 */
[C---:B------:R-:W-:Y:S01]  /*7840*/  FMUL R6, R78.reuse, R11 ;  /* 0x0000000b4e067220 */ /* 0x040fe20000400000 */
[C---:B------:R-:W-:Y:S01]  /*7850*/  FMUL R11, R78.reuse, R16 ;  /* 0x000000104e0b7220 */ /* 0x040fe20000400000 */
[----:B------:R-:W-:Y:S01]  /*7860*/  F2FP.SATFINITE.E4M3.F32.PACK_AB_MERGE_C R143, R7, R3, RZ ;  /* 0x00000003078f723e */ /* 0x000fe200048070ff */
[C---:B------:R-:W-:Y:S01]  /*7870*/  FMUL R3, R78.reuse, R8 ;  /* 0x000000084e037220 */ /* 0x040fe20000400000 */
[C---:B------:R-:W-:Y:S01]  /*7880*/  FMUL R7, R78.reuse, R12 ;  /* 0x0000000c4e077220 */ /* 0x040fe20000400000 */
[C---:B------:R-:W-:Y:S01]  /*7890*/  FMUL R8, R78.reuse, R13 ;  /* 0x0000000d4e087220 */ /* 0x040fe20000400000 */
[C---:B------:R-:W-:Y:S01]  /*78a0*/  FMUL R12, R78.reuse, R17 ;  /* 0x000000114e0c7220 */ /* 0x040fe20000400000 */
[C---:B------:R-:W-:Y:S01]  /*78b0*/  FFMA R3, R81.reuse, R88, R3 ;  /* 0x0000005851037223 */ /* 0x040fe20000000003 */
[C---:B------:R-:W-:Y:S01]  /*78c0*/  FFMA R4, R81.reuse, R83, R4 ;  /* 0x0000005351047223 */ /* 0x040fe20000000004 */
[C---:B------:R-:W-:Y:S01]  /*78d0*/  FFMA R5, R81.reuse, R90, R5 ;  /* 0x0000005a51057223 */ /* 0x040fe20000000005 */
[C---:B------:R-:W-:Y:S01]  /*78e0*/  FFMA R6, R81.reuse, R85, R6 ;  /* 0x0000005551067223 */ /* 0x040fe20000000006 */
[C---:B------:R-:W-:Y:S01]  /*78f0*/  FFMA R7, R81.reuse, R92, R7 ;  /* 0x0000005c51077223 */ /* 0x040fe20000000007 */
[C---:B------:R-:W-:Y:S01]  /*7900*/  FFMA R8, R81.reuse, R87, R8 ;  /* 0x0000005751087223 */ /* 0x040fe20000000008 */
[C---:B------:R-:W-:Y:S01]  /*7910*/  FMUL R16, R78.reuse, R21 ;  /* 0x000000154e107220 */ /* 0x040fe20000400000 */
[----:B------:R-:W-:Y:S01]  /*7920*/  FMUL R9, R78, R14 ;  /* 0x0000000e4e097220 */ /* 0x000fe20000400000 */
[----:B------:R-:W-:Y:S01]  /*7930*/  F2FP.SATFINITE.E4M3.F32.PACK_AB_MERGE_C R5, R6, R5, RZ ;  /* 0x000000050605723e */ /* 0x000fe200048070ff */
[C---:B------:R-:W-:Y:S01]  /*7940*/  FMUL R10, R78.reuse, R15 ;  /* 0x0000000f4e0a7220 */ /* 0x040fe20000400000 */
[C---:B------:R-:W-:Y:S01]  /*7950*/  FMUL R15, R78.reuse, R20 ;  /* 0x000000144e0f7220 */ /* 0x040fe20000400000 */
[C---:B------:R-:W-:Y:S01]  /*7960*/  FFMA R9, R81.reuse, R94, R9 ;  /* 0x0000005e51097223 */ /* 0x040fe20000000009 */
[C---:B------:R-:W-:Y:S01]  /*7970*/  FMUL R20, R78.reuse, R25 ;  /* 0x000000194e147220 */ /* 0x040fe20000400000 */
[C---:B------:R-:W-:Y:S01]  /*7980*/  FFMA R10, R81.reuse, R89, R10 ;  /* 0x00000059510a7223 */ /* 0x040fe2000000000a */
[C---:B------:R-:W-:Y:S01]  /*7990*/  FFMA R11, R81.reuse, R96, R11 ;  /* 0x00000060510b7223 */ /* 0x040fe2000000000b */
[C---:B------:R-:W-:Y:S01]  /*79a0*/  FFMA R12, R81.reuse, R91, R12 ;  /* 0x0000005b510c7223 */ /* 0x040fe2000000000c */
[C---:B------:R-:W-:Y:S01]  /*79b0*/  FMUL R13, R78.reuse, R18 ;  /* 0x000000124e0d7220 */ /* 0x040fe20000400000 */
[----:B------:R-:W-:Y:S01]  /*79c0*/  FMUL R14, R78, R19 ;  /* 0x000000134e0e7220 */ /* 0x000fe20000400000 */
[----:B------:R-:W-:Y:S01]  /*79d0*/  F2FP.SATFINITE.E4M3.F32.PACK_AB_MERGE_C R9, R10, R9, RZ ;  /* 0x000000090a09723e */ /* 0x000fe200048070ff */
[C---:B------:R-:W-:Y:S01]  /*79e0*/  FMUL R19, R78.reuse, R24 ;  /* 0x000000184e137220 */ /* 0x040fe20000400000 */
        /* <DEDUP_REMOVED lines=17> */
[----:B------:R-:W-:Y:S01]  /*7b00*/  FMUL R27, R78, R32 ;  /* 0x000000204e1b7220 */ /* 0x000fe20000400000 */
[C---:B------:R-:W-:Y:S01]  /*7b10*/  FFMA R21, R81.reuse, R106, R21 ;  /* 0x0000006a51157223 */ /* 0x040fe20000000015 */
[C---:B------:R-:W-:Y:S01]  /*7b20*/  FFMA R22, R81.reuse, R101, R22 ;  /* 0x0000006551167223 */ /* 0x040fe20000000016 */
[----:B------:R-:W-:Y:S01]  /*7b30*/  F2FP.SATFINITE.E4M3.F32.PACK_AB_MERGE_C R16, R16, R15, R17 ;  /* 0x0000000f1010723e */ /* 0x000fe20004807011 */
[C---:B------:R-:W-:Y:S01]  /*7b40*/  FFMA R23, R81.reuse, R108, R23 ;  /* 0x0000006c51177223 */ /* 0x040fe20000000017 */
[C---:B------:R-:W-:Y:S01]  /*7b50*/  FFMA R24, R81.reuse, R103, R24 ;  /* 0x0000006751187223 */ /* 0x040fe20000000018 */
[----:B------:R-:W-:Y:S01]  /*7b60*/  FMUL R32, R78, R37 ;  /* 0x000000254e207220 */ /* 0x000fe20000400000 */
[----:B------:R-:W-:Y:S01]  /*7b70*/  F2FP.SATFINITE.E4M3.F32.PACK_AB_MERGE_C R21, R22, R21, RZ ;  /* 0x000000151615723e */ /* 0x000fe200048070ff */
[C---:B------:R-:W-:Y:S01]  /*7b80*/  FMUL R25, R78.reuse, R30 ;  /* 0x0000001e4e197220 */ /* 0x040fe20000400000 */
[C---:B------:R-:W-:Y:S01]  /*7b90*/  FMUL R26, R78.reuse, R31 ;  /* 0x0000001f4e1a7220 */ /* 0x040fe20000400000 */
[----:B------:R-:W-:Y:S01]  /*7ba0*/  FMUL R31, R78, R36 ;  /* 0x000000244e1f7220 */ /* 0x000fe20000400000 */
[----:B------:R-:W-:Y:S01]  /*7bb0*/  F2FP.SATFINITE.E4M3.F32.PACK_AB_MERGE_C R17, R20, R19, R21 ;  /* 0x000000131411723e */ /* 0x000fe20004807015 */
        /* <DEDUP_REMOVED lines=8> */
[----:B------:R-:W-:Y:S01]  /*7c40*/  FMUL R35, R78, R40 ;  /* 0x000000284e237220 */ /* 0x000fe20000400000 */
[C---:B------:R-:W-:Y:S01]  /*7c50*/  FFMA R29, R81.reuse, R114, R29 ;  /* 0x00000072511d7223 */ /* 0x040fe2000000001d */
[----:B------:R-:W-:Y:S01]  /*7c60*/  F2FP.SATFINITE.E4M3.F32.PACK_AB_MERGE_C R18, R24, R23, R18 ;  /* 0x000000171812723e */ /* 0x000fe20004807012 */
        /* <DEDUP_REMOVED lines=22> */
[C---:B------:R-:W-:Y:S01]  /*7dd0*/  FMUL R41, R78.reuse, R46 ;  /* 0x0000002e4e297220 */ /* 0x040fe20000400000 */
[C---:B------:R-:W-:Y:S01]  /*7de0*/  FMUL R42, R78.reuse, R47 ;  /* 0x0000002f4e2a7220 */ /* 0x040fe20000400000 */
[C---:B------:R-:W-:Y:S01]  /*7df0*/  FFMA R40, R81.reuse, R119, R40 ;  /* 0x0000007751287223 */ /* 0x040fe20000000028 */
[--C-:B------:R-:W-:Y:S02]  /*7e00*/  HADD2.F32 R130, -RZ, R125.reuse.H0_H0 ;  /* 0x2000007dff827230 */ /* 0x100fe40000004100 */
[C---:B------:R-:W-:Y:S01]  /*7e10*/  FFMA R41, R81.reuse, R126, R41 ;  /* 0x0000007e51297223 */ /* 0x040fe20000000029 */
[----:B------:R-:W-:Y:S02]  /*7e20*/  HADD2.F32 R125, -RZ, R125.H1_H1 ;  /* 0x3000007dff7d7230 */ /* 0x000fe40000004100 */
[C---:B------:R-:W-:Y:S01]  /*7e30*/  FMUL R45, R78.reuse, R50 ;  /* 0x000000324e2d7220 */ /* 0x040fe20000400000 */
[C---:B------:R-:W-:Y:S01]  /*7e40*/  FFMA R42, R81.reuse, R121, R42 ;  /* 0x00000079512a7223 */ /* 0x040fe2000000002a */
[C---:B------:R-:W-:Y:S01]  /*7e50*/  FMUL R46, R78.reuse, R51 ;  /* 0x000000334e2e7220 */ /* 0x040fe20000400000 */
[C---:B------:R-:W-:Y:S01]  /*7e60*/  FFMA R43, R81.reuse, R128, R43 ;  /* 0x00000080512b7223 */ /* 0x040fe2000000002b */
[C---:B------:R-:W-:Y:S01]  /*7e70*/  FMUL R47, R78.reuse, R52 ;  /* 0x000000344e2f7220 */ /* 0x040fe20000400000 */
        /* <DEDUP_REMOVED lines=10> */
[C---:B------:R-:W-:Y:S01]  /*7f20*/  FFMA R45, R81.reuse, R130, R45 ;  /* 0x00000082512d7223 */ /* 0x040fe2000000002d */
[C---:B------:R-:W-:Y:S01]  /*7f30*/  FMUL R59, R78.reuse, R64 ;  /* 0x000000404e3b7220 */ /* 0x040fe20000400000 */
[C---:B------:R-:W-:Y:S01]  /*7f40*/  FMUL R60, R78.reuse, R65 ;  /* 0x000000414e3c7220 */ /* 0x040fe20000400000 */
[C---:B------:R-:W-:Y:S01]  /*7f50*/  FMUL R61, R78.reuse, R66 ;  /* 0x000000424e3d7220 */ /* 0x040fe20000400000 */
[----:B------:R-:W-:Y:S01]  /*7f60*/  FMUL R62, R78, R67 ;  /* 0x000000434e3e7220 */ /* 0x000fe20000400000 */
[C---:B------:R-:W-:Y:S01]  /*7f70*/  FFMA R46, R81.reuse, R125, R46 ;  /* 0x0000007d512e7223 */ /* 0x040fe2000000002e */
[----:B------:R-:W-:Y:S01]  /*7f80*/  F2FP.SATFINITE.E4M3.F32.PACK_AB_MERGE_C R64, R2, R0, R143 ;  /* 0x000000000240723e */ /* 0x000fe2000480708f */
[C---:B------:R-:W-:Y:S01]  /*7f90*/  FFMA R47, R81.reuse, R132, R47 ;  /* 0x00000084512f7223 */ /* 0x040fe2000000002f */
[----:B------:R-:W-:Y:S01]  /*7fa0*/  F2FP.SATFINITE.E4M3.F32.PACK_AB_MERGE_C R65, R4, R3, R5 ;  /* 0x000000030441723e */ /* 0x000fe20004807005 */
[C---:B------:R-:W-:Y:S01]  /*7fb0*/  FFMA R48, R81.reuse, R127, R48 ;  /* 0x0000007f51307223 */ /* 0x040fe20000000030 */
[----:B------:R-:W-:Y:S01]  /*7fc0*/  F2FP.SATFINITE.E4M3.F32.PACK_AB_MERGE_C R66, R8, R7, R9 ;  /* 0x000000070842723e */ /* 0x000fe20004807009 */
[C---:B------:R-:W-:Y:S01]  /*7fd0*/  FFMA R49, R81.reuse, R134, R49 ;  /* 0x0000008651317223 */ /* 0x040fe20000000031 */
[----:B------:R-:W-:Y:S01]  /*7fe0*/  F2FP.SATFINITE.E4M3.F32.PACK_AB_MERGE_C R67, R12, R11, R13 ;  /* 0x0000000b0c43723e */ /* 0x000fe2000480700d */
[----:B------:R-:W-:Y:S01]  /*7ff0*/  FMUL R53, R78, R58 ;  /* 0x0000003a4e357220 */ /* 0x000fe20000400000 */
[C---:B------:R-:W-:Y:S01]  /*8000*/  FFMA R50, R81.reuse, R129, R50 ;  /* 0x0000008151327223 */ /* 0x040fe20000000032 */
[C---:B------:R-:W-:Y:S01]  /*8010*/  FFMA R51, R81.reuse, R136, R51 ;  /* 0x0000008851337223 */ /* 0x040fe20000000033 */
[C---:B------:R-:W-:Y:S01]  /*8020*/  FFMA R52, R81.reuse, R131, R52 ;  /* 0x0000008351347223 */ /* 0x040fe20000000034 */
[----:B------:R1:W-:Y:S01]  /*8030*/  STS.128 [R172+UR49+0xa200], R64 ;  /* 0x00a20040ac007988 */ /* 0x0003e20008000c31 */
[C---:B------:R-:W-:Y:S01]  /*8040*/  FFMA R53, R81.reuse, R138, R53 ;  /* 0x0000008a51357223 */ /* 0x040fe20000000035 */
[----:B------:R-:W-:Y:S01]  /*8050*/  F2FP.SATFINITE.E4M3.F32.PACK_AB_MERGE_C R37, R38, R37, RZ ;  /* 0x000000252625723e */ /* 0x000fe200048070ff */
[C---:B------:R-:W-:Y:S01]  /*8060*/  FFMA R54, R81.reuse, R133, R54 ;  /* 0x0000008551367223 */ /* 0x040fe20000000036 */
[----:B------:R-:W-:Y:S01]  /*8070*/  FMUL R58, R78, R63 ;  /* 0x0000003f4e3a7220 */ /* 0x000fe20000400000 */
[C---:B------:R-:W-:Y:S01]  /*8080*/  FFMA R55, R81.reuse, R140, R55 ;  /* 0x0000008c51377223 */ /* 0x040fe20000000037 */
[C---:B------:R-:W-:Y:S01]  /*8090*/  FFMA R56, R81.reuse, R135, R56 ;  /* 0x0000008751387223 */ /* 0x040fe20000000038 */
[C---:B------:R-:W-:Y:S01]  /*80a0*/  FFMA R57, R81.reuse, R142, R57 ;  /* 0x0000008e51397223 */ /* 0x040fe20000000039 */
[----:B------:R1:W-:Y:S01]  /*80b0*/  STS.128 [R192+0xa010], R16 ;  /* 0x00a01010c0007388 */ /* 0x0003e20000000c00 */
[----:B------:R-:W-:Y:S01]  /*80c0*/  F2FP.SATFINITE.E4M3.F32.PACK_AB_MERGE_C R33, R36, R35, R37 ;  /* 0x000000232421723e */ /* 0x000fe20004807025 */
[C---:B------:R-:W-:Y:S01]  /*80d0*/  FFMA R58, R81.reuse, R137, R58 ;  /* 0x00000089513a7223 */ /* 0x040fe2000000003a */
[----:B------:R-:W-:Y:S01]  /*80e0*/  F2FP.SATFINITE.E4M3.F32.PACK_AB_MERGE_C R34, R42, R41, RZ ;  /* 0x000000292a22723e */ /* 0x000fe200048070ff */
[C---:B------:R-:W-:Y:S01]  /*80f0*/  FFMA R59, R81.reuse, R82, R59 ;  /* 0x00000052513b7223 */ /* 0x040fe2000000003b */
[----:B------:R-:W-:Y:S01]  /*8100*/  F2FP.SATFINITE.E4M3.F32.PACK_AB_MERGE_C R35, R46, R45, RZ ;  /* 0x0000002d2e23723e */ /* 0x000fe200048070ff */
        /* <DEDUP_REMOVED lines=25> */
[----:B------:R-:W-:Y:S02]  /*82a0*/  UIADD3 UR8, UP0, UPT, UR52, 0x680, URZ ;  /* 0x0000068034087890 */ /* 0x000fe4000ff1e0ff */
[----:B------:R-:W-:Y:S02]  /*82b0*/  UIADD3 UR5, UPT, UPT, UR41, 0x40, URZ ;  /* 0x0000004029057890 */ /* 0x000fe4000fffe0ff */
[----:B------:R-:W-:Y:S02]  /*82c0*/  UIADD3 UR4, UPT, UPT, UR49, 0xa200, URZ ;  /* 0x0000a20031047890 */ /* 0x000fe4000fffe0ff */
[----:B------:R-:W-:Y:S01]  /*82d0*/  UIADD3.X UR9, UPT, UPT, URZ, UR53, URZ, UP0, !UPT ;  /* 0x00000035ff097290 */ /* 0x000fe200087fe4ff */
[----:B------:R-:W-:Y:S01]  /*82e0*/  UMOV UR6, UR42 ;  /* 0x0000002a00067c82 */ /* 0x000fe20008000000 */
[----:B------:R-:W-:Y:S07]  /*82f0*/  UMOV UR7, UR36 ;  /* 0x0000002400077c82 */ /* 0x000fee0008000000 */
[----:B------:R2:W-:Y:S01]  /*8300*/  UTMASTG.3D [UR4], [UR8] ;  /* 0x00000004080073b5 */ /* 0x0005e20008010000 */
[----:B------:R0:W-:Y:S01]  /*8310*/  UTMACMDFLUSH ;  /* 0x00000000000079b7 */ /* 0x0001e20000000000 */
[----:B--2---:R-:W-:Y:S04]  /*8320*/  DEPBAR.LE SB0, 0x1 ;  /* 0x000080400000791a */ /* 0x004fe80000000000 */
.L_x_106:
[----:B------:R-:W-:Y:S05]  /*8330*/  BSYNC.RECONVERGENT B0 ;  /* 0x0000000000007941 */ /* 0x000fea0003800200 */
.L_x_105:
        /* <DEDUP_REMOVED lines=16> */
.L_x_110:
[----:B------:R-:W-:Y:S05]  /*8440*/  BSYNC B0 ;  /* 0x0000000000007941 */ /* 0x000fea0003800000 */
.L_x_109:
        /* <DEDUP_REMOVED lines=20> */
.L_x_108:
[----:B------:R-:W-:Y:S05]  /*8590*/  BSYNC B1 ;  /* 0x0000000000017941 */ /* 0x000fea0003800000 */
.L_x_107:
[----:B--2---:R-:W-:Y:S01]  /*85a0*/  VIADD R0, R80, 0x80 ;  /* 0x0000008050007836 */ /* 0x004fe20000000000 */
        /* <DEDUP_REMOVED lines=10> */
[----:B------:R-:W5:Y:S01]  /*8650*/  LDCU.64 UR6, c[0x4][0x80] ;  /* 0x01001000ff0677ac */ /* 0x000f620008000a00 */
[----:B------:R-:W1:Y:S01]  /*8660*/  LDC.64 R2, c[0x4][R3] ;  /* 0x0100000003027b82 */ /* 0x000e620000000a00 */
[----:B------:R-:W3:Y:S01]  /*8670*/  LDCU.64 UR4, c[0x4][0x18] ;  /* 0x01000300ff0477ac */ /* 0x000ee20008000a00 */
[----:B--2---:R-:W-:Y:S01]  /*8680*/  MOV R5, UR9 ;  /* 0x0000000900057c02 */ /* 0x004fe20008000f00 */
[----:B------:R-:W-:Y:S01]  /*8690*/  IMAD.U32 R4, RZ, RZ, UR8 ;  /* 0x00000008ff047e24 */ /* 0x000fe2000f8e00ff */
[----:B-----5:R-:W-:Y:S01]  /*86a0*/  MOV R7, UR7 ;  /* 0x0000000700077c02 */ /* 0x020fe20008000f00 */
[----:B------:R-:W-:Y:S01]  /*86b0*/  IMAD.U32 R6, RZ, RZ, UR6 ;  /* 0x00000006ff067e24 */ /* 0x000fe2000f8e00ff */
[----:B---3--:R-:W-:Y:S01]  /*86c0*/  MOV R11, UR5 ;  /* 0x00000005000b7c02 */ /* 0x008fe20008000f00 */
[----:B------:R-:W-:Y:S02]  /*86d0*/  IMAD.U32 R10, RZ, RZ, UR4 ;  /* 0x00000004ff0a7e24 */ /* 0x000fe4000f8e00ff */
[----:B------:R-:W-:Y:S07]  /*86e0*/  LEPC R20, `(.L_x_113) ;  /* 0x000000001014794e */ /* 0x000fee0000000000 */
[----:B-1--4-:R-:W-:Y:S05]  /*86f0*/  CALL.ABS.NOINC R2 ;  /* 0x0000000002007343 */ /* 0x012fea0003c00000 */
.L_x_113:
[----:B------:R-:W-:Y:S05]  /*8700*/  BSYNC.RECONVERGENT B6 ;  /* 0x0000000000067941 */ /* 0x000fea0003800200 */
.L_x_112:
[----:B---3--:R-:W-:Y:S01]  /*8710*/  F2FP.F16.E4M3.UNPACK_B R4, R149 ;  /* 0x00000095ff04723e */ /* 0x008fe200020006ff */
        /* <DEDUP_REMOVED lines=13> */
[----:B----4-:R-:W-:Y:S01]  /*87f0*/  F2FP.F16.E4M3.UNPACK_B R125, R159.H1 ;  /* 0x0000009fff7d723e */ /* 0x010fe200030006ff */
        /* <DEDUP_REMOVED lines=262> */
[----:B------:R-:W-:Y:S02]  /*9860*/  UIADD3 UR8, UP0, UPT, UR52, 0x680, URZ ;  /* 0x0000068034087890 */ /* 0x000fe4000ff1e0ff */
[----:B------:R-:W-:Y:S02]  /*9870*/  UIADD3 UR5, UPT, UPT, UR41, 0x80, URZ ;  /* 0x0000008029057890 */ /* 0x000fe4000fffe0ff */
[----:B------:R-:W-:Y:S01]  /*9880*/  MOV R188, UR10 ;  /* 0x0000000a00bc7c02 */ /* 0x000fe20008000f00 */
[----:B------:R-:W-:Y:S01]  /*9890*/  UIADD3.X UR9, UPT, UPT, URZ, UR53, URZ, UP0, !UPT ;  /* 0x00000035ff097290 */ /* 0x000fe200087fe4ff */
[----:B------:R-:W-:Y:S02]  /*98a0*/  UMOV UR6, UR42 ;  /* 0x0000002a00067c82 */ /* 0x000fe40008000000 */
[----:B------:R-:W-:Y:S01]  /*98b0*/  R2UR UR4, R188 ;  /* 0x00000000bc0472ca */ /* 0x000fe200000e0000 */
[----:B------:R-:W-:Y:S11]  /*98c0*/  UMOV UR7, UR36 ;  /* 0x0000002400077c82 */ /* 0x000ff60008000000 */
[----:B------:R-:W-:Y:S01]  /*98d0*/  @!UPT UIADD3 URZ, UPT, UPT, URZ, URZ, URZ ;  /* 0x000000fffffff290 */ /* 0x000fe2000fffe0ff */
[----:B------:R2:W-:Y:S01]  /*98e0*/  UTMASTG.3D [UR4], [UR8] ;  /* 0x00000004080073b5 */ /* 0x0005e20008010000 */
[----:B------:R0:W-:Y:S01]  /*98f0*/  UTMACMDFLUSH ;  /* 0x00000000000079b7 */ /* 0x0001e20000000000 */
[----:B--2---:R-:W-:Y:S04]  /*9900*/  DEPBAR.LE SB0, 0x1 ;  /* 0x000080400000791a */ /* 0x004fe80000000000 */
.L_x_115:
[----:B------:R-:W-:Y:S05]  /*9910*/  BSYNC.RECONVERGENT B0 ;  /* 0x0000000000007941 */ /* 0x000fea0003800200 */
.L_x_114:
        /* <DEDUP_REMOVED lines=16> */
.L_x_119:
[----:B------:R-:W-:Y:S05]  /*9a20*/  BSYNC B0 ;  /* 0x0000000000007941 */ /* 0x000fea0003800000 */
.L_x_118:
        /* <DEDUP_REMOVED lines=20> */
.L_x_117:
[----:B------:R-:W-:Y:S05]  /*9b70*/  BSYNC B1 ;  /* 0x0000000000017941 */ /* 0x000fea0003800000 */
.L_x_116:
[----:B--2---:R-:W-:Y:S05]  /*9b80*/  VIADD R0, R80, 0xc0 ;  /* 0x000000c050007836 */ /* 0x004fea0000000000 */
        /* <DEDUP_REMOVED lines=20> */
.L_x_121:
[----:B------:R-:W-:Y:S01]  /*9cd0*/  ISETP.NE.AND P0, PT, R189, RZ, PT ;  /* 0x000000ffbd00720c */ /* 0x000fe20003f05270 */
[----:B------:R-:W-:Y:S05]  /*9ce0*/  WARPSYNC.ALL ;  /* 0x0000000000007948 */ /* 0x000fea0003800000 */
[----:B------:R-:W-:Y:S01]  /*9cf0*/  R2UR UR4, R80 ;  /* 0x00000000500472ca */ /* 0x000fe200000e0000 */
[----:B------:R-:W-:Y:S01]  /*9d00*/  BSSY.RECONVERGENT B0, `(.L_x_122) ;  /* 0x000011d000007945 */ /* 0x000fe20003800200 */
[----:B---3--:R-:W-:Y:S02]  /*9d10*/  F2FP.F16.E4M3.UNPACK_B R11, R149 ;  /* 0x00000095ff0b723e */ /* 0x008fe400020006ff */
[----:B------:R-:W-:Y:S02]  /*9d20*/  F2FP.F16.E4M3.UNPACK_B R10, R150 ;  /* 0x00000096ff0a723e */ /* 0x000fe400020006ff */
[----:B------:R-:W-:Y:S01]  /*9d30*/  F2FP.F16.E4M3.UNPACK_B R9, R151 ;  /* 0x00000097ff09723e */ /* 0x000fe200020006ff */
[--C-:B------:R-:W-:Y:S01]  /*9d40*/  HADD2.F32 R83, -RZ, R11.reuse.H0_H0 ;  /* 0x2000000bff537230 */ /* 0x100fe20000004100 */
[----:B----4-:R-:W-:Y:S01]  /*9d50*/  F2FP.F16.E4M3.UNPACK_B R8, R152 ;  /* 0x00000098ff08723e */ /* 0x010fe200020006ff */
[----:B------:R-:W-:Y:S01]  /*9d60*/  HADD2.F32 R84, -RZ, R11.H1_H1 ;  /* 0x3000000bff547230 */ /* 0x000fe20000004100 */
[----:B------:R-:W-:Y:S01]  /*9d70*/  F2FP.F16.E4M3.UNPACK_B R7, R153 ;  /* 0x00000099ff07723e */ /* 0x000fe200020006ff */
[--C-:B------:R-:W-:Y:S01]  /*9d80*/  HADD2.F32 R87, -RZ, R10.reuse.H0_H0 ;  /* 0x2000000aff577230 */ /* 0x100fe20000004100 */
[----:B------:R-:W-:Y:S01]  /*9d90*/  F2FP.F16.E4M3.UNPACK_B R6, R154 ;  /* 0x0000009aff06723e */ /* 0x000fe200020006ff */
[----:B------:R-:W-:Y:S01]  /*9da0*/  HADD2.F32 R88, -RZ, R10.H1_H1 ;  /* 0x3000000aff587230 */ /* 0x000fe20000004100 */
[----:B------:R-:W-:Y:S01]  /*9db0*/  F2FP.F16.E4M3.UNPACK_B R5, R155 ;  /* 0x0000009bff05723e */ /* 0x000fe200020006ff */
[--C-:B------:R-:W-:Y:S01]  /*9dc0*/  HADD2.F32 R91, -RZ, R9.reuse.H0_H0 ;  /* 0x20000009ff5b7230 */ /* 0x100fe20000004100 */
[----:B-1----:R-:W-:Y:S01]  /*9dd0*/  F2FP.F16.E4M3.UNPACK_B R4, R156 ;  /* 0x0000009cff04723e */ /* 0x002fe200020006ff */
[----:B------:R-:W-:Y:S01]  /*9de0*/  HADD2.F32 R92, -RZ, R9.H1_H1 ;  /* 0x30000009ff5c7230 */ /* 0x000fe20000004100 */
[-C--:B------:R-:W-:Y:S01]  /*9df0*/  F2FP.F16.E4M3.UNPACK_B R2, R148.reuse ;  /* 0x00000094ff02723e */ /* 0x080fe200020006ff */
[--C-:B------:R-:W-:Y:S01]  /*9e00*/  HADD2.F32 R95, -RZ, R8.reuse.H0_H0 ;  /* 0x20000008ff5f7230 */ /* 0x100fe20000004100 */
[----:B------:R-:W-:Y:S01]  /*9e10*/  F2FP.F16.E4M3.UNPACK_B R148, R148.H1 ;  /* 0x00000094ff94723e */ /* 0x000fe200030006ff */
[----:B------:R-:W-:Y:S01]  /*9e20*/  HADD2.F32 R97, -RZ, R8.H1_H1 ;  /* 0x30000008ff617230 */ /* 0x000fe20000004100 */
[----:B------:R-:W-:Y:S01]  /*9e30*/  F2FP.F16.E4M3.UNPACK_B R149, R149.H1 ;  /* 0x00000095ff95723e */ /* 0x000fe200030006ff */
[--C-:B------:R-:W-:Y:S01]  /*9e40*/  HADD2.F32 R98, -RZ, R7.reuse.H0_H0 ;  /* 0x20000007ff627230 */ /* 0x100fe20000004100 */
[----:B------:R-:W-:Y:S01]  /*9e50*/  F2FP.F16.E4M3.UNPACK_B R150, R150.H1 ;  /* 0x00000096ff96723e */ /* 0x000fe200030006ff */
[----:B------:R-:W-:Y:S01]  /*9e60*/  HADD2.F32 R101, -RZ, R7.H1_H1 ;  /* 0x30000007ff657230 */ /* 0x000fe20000004100 */
[----:B------:R-:W-:Y:S01]  /*9e70*/  F2FP.F16.E4M3.UNPACK_B R151, R151.H1 ;  /* 0x00000097ff97723e */ /* 0x000fe200030006ff */
[--C-:B------:R-:W-:Y:S01]  /*9e80*/  HADD2.F32 R102, -RZ, R6.reuse.H0_H0 ;  /* 0x20000006ff667230 */ /* 0x100fe20000004100 */
[----:B------:R-:W-:Y:S01]  /*9e90*/  F2FP.F16.E4M3.UNPACK_B R138, R163 ;  /* 0x000000a3ff8a723e */ /* 0x000fe200020006ff */
[----:B------:R-:W-:Y:S01]  /*9ea0*/  HADD2.F32 R105, -RZ, R6.H1_H1 ;  /* 0x30000006ff697230 */ /* 0x000fe20000004100 */
[----:B------:R-:W-:Y:S01]  /*9eb0*/  R2UR UR5, R193 ;  /* 0x00000000c10572ca */ /* 0x000fe200000e0000 */
[--C-:B------:R-:W-:Y:S01]  /*9ec0*/  HADD2.F32 R106, -RZ, R5.reuse.H0_H0 ;  /* 0x20000005ff6a7230 */ /* 0x100fe20000004100 */
[----:B------:R-:W-:Y:S01]  /*9ed0*/  F2FP.F16.E4M3.UNPACK_B R116, R157 ;  /* 0x0000009dff74723e */ /* 0x000fe200020006ff */
[----:B------:R-:W-:Y:S01]  /*9ee0*/  HADD2.F32 R109, -RZ, R5.H1_H1 ;  /* 0x30000005ff6d7230 */ /* 0x000fe20000004100 */
[----:B------:R-:W-:Y:S01]  /*9ef0*/  F2FP.F16.E4M3.UNPACK_B R120, R158 ;  /* 0x0000009eff78723e */ /* 0x000fe200020006ff */
[--C-:B------:R-:W-:Y:S01]  /*9f00*/  HADD2.F32 R110, -RZ, R4.reuse.H0_H0 ;  /* 0x20000004ff6e7230 */ /* 0x100fe20000004100 */
[----:B------:R-:W-:Y:S01]  /*9f10*/  F2FP.F16.E4M3.UNPACK_B R124, R159 ;  /* 0x0000009fff7c723e */ /* 0x000fe200020006ff */
[----:B------:R-:W-:Y:S01]  /*9f20*/  HADD2.F32 R113, -RZ, R4.H1_H1 ;  /* 0x30000004ff717230 */ /* 0x000fe20000004100 */
[----:B------:R-:W-:Y:S01]  /*9f30*/  F2FP.F16.E4M3.UNPACK_B R128, R160 ;  /* 0x000000a0ff80723e */ /* 0x000fe200020006ff */
[----:B------:R-:W1:Y:S01]  /*9f40*/  LDTM.x64 R4, tmem[UR4+0xc0] ;  /* 0x0000c004000479ee */ /* 0x000e620008340000 */
[--C-:B------:R-:W-:Y:S01]  /*9f50*/  HADD2.F32 R0, -RZ, R2.reuse.H0_H0 ;  /* 0x20000002ff007230 */ /* 0x100fe20000004100 */
[----:B------:R-:W-:Y:S01]  /*9f60*/  NOP ;  /* 0x0000000000007918 */ /* 0x000fe20000000000 */
[----:B------:R-:W-:Y:S01]  /*9f70*/  HADD2.F32 R2, -RZ, R2.H1_H1 ;  /* 0x30000002ff027230 */ /* 0x000fe20000004100 */
[----:B------:R-:W-:Y:S01]  /*9f80*/  UIADD3 UR5, UPT, UPT, UR5, 0xb0, URZ ;  /* 0x000000b005057890 */ /* 0x000fe2000fffe0ff */
[--C-:B------:R-:W-:Y:S01]  /*9f90*/  HADD2.F32 R86, -RZ, R149.reuse.H1_H1 ;  /* 0x30000095ff567230 */ /* 0x100fe20000004100 */
[----:B------:R-:W-:Y:S01]  /*9fa0*/  F2FP.F16.E4M3.UNPACK_B R132, R161 ;  /* 0x000000a1ff84723e */ /* 0x000fe200020006ff */
[--C-:B------:R-:W-:Y:S01]  /*9fb0*/  HADD2.F32 R114, -RZ, R116.reuse.H0_H0 ;  /* 0x20000074ff727230 */ /* 0x100fe20000004100 */
[----:B------:R-:W-:Y:S01]  /*9fc0*/  UPRMT UR5, UR37, 0x654, UR5 ;  /* 0x0000065425057896 */ /* 0x000fe20008000005 */
[----:B------:R-:W-:Y:S01]  /*9fd0*/  HADD2.F32 R117, -RZ, R116.H1_H1 ;  /* 0x30000074ff757230 */ /* 0x000fe20000004100 */
[----:B------:R-:W-:Y:S01]  /*9fe0*/  F2FP.F16.E4M3.UNPACK_B R136, R162 ;  /* 0x000000a2ff88723e */ /* 0x000fe200020006ff */
[--C-:B------:R-:W-:Y:S01]  /*9ff0*/  HADD2.F32 R118, -RZ, R120.reuse.H0_H0 ;  /* 0x20000078ff767230 */ /* 0x100fe20000004100 */
[----:B------:R-:W-:Y:S01]  /*a000*/  F2FP.F16.E4M3.UNPACK_B R152, R152.H1 ;  /* 0x00000098ff98723e */ /* 0x000fe200030006ff */
[----:B------:R-:W-:Y:S01]  /*a010*/  HADD2.F32 R121, -RZ, R120.H1_H1 ;  /* 0x30000078ff797230 */ /* 0x000fe20000004100 */
[----:B------:R-:W-:Y:S01]  /*a020*/  F2FP.F16.E4M3.UNPACK_B R153, R153.H1 ;  /* 0x00000099ff99723e */ /* 0x000fe200030006ff */
[--C-:B------:R-:W-:Y:S01]  /*a030*/  HADD2.F32 R122, -RZ, R124.reuse.H0_H0 ;  /* 0x2000007cff7a7230 */ /* 0x100fe20000004100 */
[----:B------:R-:W-:Y:S01]  /*a040*/  F2FP.F16.E4M3.UNPACK_B R154, R154.H1 ;  /* 0x0000009aff9a723e */ /* 0x000fe200030006ff */
[----:B-1----:R-:W-:Y:S01]  /*a050*/  SYNCS.ARRIVE.TRANS64.RED.A1T0 RZ, [UR5], RZ ;  /* 0x000000ffffff79a7 */ /* 0x002fe20008100405 */
[----:B------:R-:W-:Y:S01]  /*a060*/  HADD2.F32 R125, -RZ, R124.H1_H1 ;  /* 0x3000007cff7d7230 */ /* 0x000fe20000004100 */
[----:B------:R-:W-:Y:S01]  /*a070*/  F2FP.F16.E4M3.UNPACK_B R155, R155.H1 ;  /* 0x0000009bff9b723e */ /* 0x000fe200030006ff */
[--C-:B------:R-:W-:Y:S01]  /*a080*/  HADD2.F32 R126, -RZ, R128.reuse.H0_H0 ;  /* 0x20000080ff7e7230 */ /* 0x100fe20000004100 */
[----:B------:R-:W-:Y:S01]  /*a090*/  F2FP.F16.E4M3.UNPACK_B R156, R156.H1 ;  /* 0x0000009cff9c723e */ /* 0x000fe200030006ff */
[----:B------:R-:W-:Y:S01]  /*a0a0*/  HADD2.F32 R129, -RZ, R128.H1_H1 ;  /* 0x30000080ff817230 */ /* 0x000fe20000004100 */
[----:B------:R-:W-:Y:S01]  /*a0b0*/  F2FP.F16.E4M3.UNPACK_B R157, R157.H1 ;  /* 0x0000009dff9d723e */ /* 0x000fe200030006ff */
[C---:B------:R-:W-:Y:S01]  /*a0c0*/  FMUL R4, R78.reuse, R4 ;  /* 0x000000044e047220 */ /* 0x040fe20000400000 */
[C---:B------:R-:W-:Y:S01]  /*a0d0*/  FMUL R5, R78.reuse, R5 ;  /* 0x000000054e057220 */ /* 0x040fe20000400000 */
[----:B------:R-:W-:Y:S02]  /*a0e0*/  HADD2.F32 R3, -RZ, R148.H0_H0 ;  /* 0x20000094ff037230 */ /* 0x000fe40000004100 */
        /* <DEDUP_REMOVED lines=11> */
[----:B------:R-:W-:Y:S02]  /*a1a0*/  HADD2.F32 R130, -RZ, R132.H0_H0 ;  /* 0x20000084ff827230 */ /* 0x000fe40000004100 */
[C---:B------:R-:W-:Y:S01]  /*a1b0*/  FMUL R6, R78.reuse, R6 ;  /* 0x000000064e067220 */ /* 0x040fe20000400000 */
[----:B------:R-:W-:Y:S02]  /*a1c0*/  HADD2.F32 R82, -RZ, R148.H1_H1 ;  /* 0x30000094ff527230 */ /* 0x000fe40000004100 */
[C---:B------:R-:W-:Y:S01]  /*a1d0*/  FMUL R7, R78.reuse, R7 ;  /* 0x000000074e077220 */ /* 0x040fe20000400000 */
[----:B------:R-:W-:Y:S02]  /*a1e0*/  HADD2.F32 R85, -RZ, R149.H0_H0 ;  /* 0x20000095ff557230 */ /* 0x000fe40000004100 */
[C---:B------:R-:W-:Y:S01]  /*a1f0*/  FFMA R6, R81.reuse, R3, R6 ;  /* 0x0000000351067223 */ /* 0x040fe20000000006 */
[----:B------:R-:W-:Y:S02]  /*a200*/  HADD2.F32 R133, -RZ, R132.H1_H1 ;  /* 0x30000084ff857230 */ /* 0x000fe40000004100 */
[C---:B------:R-:W-:Y:S01]  /*a210*/  FFMA R7, R81.reuse, R82, R7 ;  /* 0x0000005251077223 */ /* 0x040fe20000000007 */
[C---:B------:R-:W-:Y:S01]  /*a220*/  FFMA R8, R81.reuse, R83, R8 ;  /* 0x0000005351087223 */ /* 0x040fe20000000008 */
[C---:B------:R-:W-:Y:S01]  /*a230*/  FFMA R9, R81.reuse, R84, R9 ;  /* 0x0000005451097223 */ /* 0x040fe20000000009 */
[--C-:B------:R-:W-:Y:S02]  /*a240*/  HADD2.F32 R82, -RZ, R138.reuse.H0_H0 ;  /* 0x2000008aff527230 */ /* 0x100fe40000004100 */
[C---:B------:R-:W-:Y:S01]  /*a250*/  FMUL R10, R78.reuse, R10 ;  /* 0x0000000a4e0a7220 */ /* 0x040fe20000400000 */
[----:B------:R-:W-:Y:S02]  /*a260*/  HADD2.F32 R83, -RZ, R138.H1_H1 ;  /* 0x3000008aff537230 */ /* 0x000fe40000004100 */
[C---:B------:R-:W-:Y:S01]  /*a270*/  FMUL R11, R78.reuse, R11 ;  /* 0x0000000b4e0b7220 */ /* 0x040fe20000400000 */
[----:B------:R-:W-:Y:S02]  /*a280*/  HADD2.F32 R89, -RZ, R150.H0_H0 ;  /* 0x20000096ff597230 */ /* 0x000fe40000004100 */
[C---:B------:R-:W-:Y:S01]  /*a290*/  FFMA R10, R81.reuse, R85, R10 ;  /* 0x00000055510a7223 */ /* 0x040fe2000000000a */
[--C-:B------:R-:W-:Y:S02]  /*a2a0*/  HADD2.F32 R134, -RZ, R136.reuse.H0_H0 ;  /* 0x20000088ff867230 */ /* 0x100fe40000004100 */
[C---:B------:R-:W-:Y:S01]  /*a2b0*/  FFMA R11, R81.reuse, R86, R11 ;  /* 0x00000056510b7223 */ /* 0x040fe2000000000b */
[C---:B------:R-:W-:Y:S01]  /*a2c0*/  FFMA R12, R81.reuse, R87, R12 ;  /* 0x00000057510c7223 */ /* 0x040fe2000000000c */
[----:B------:R-:W-:Y:S01]  /*a2d0*/  FFMA R13, R81, R88, R13 ;  /* 0x00000058510d7223 */ /* 0x000fe2000000000d */
[----:B------:R-:W-:Y:S01]  /*a2e0*/  F2FP.SATFINITE.E4M3.F32.PACK_AB_MERGE_C R86, R7, R6, RZ ;  /* 0x000000060756723e */ /* 0x000fe200048070ff */
[C---:B------:R-:W-:Y:S01]  /*a2f0*/  FMUL R7, R78.reuse, R24 ;  /* 0x000000184e077220 */ /* 0x040fe20000400000 */
[----:B------:R-:W-:Y:S01]  /*a300*/  F2FP.SATFINITE.E4M3.F32.PACK_AB_MERGE_C R138, R11, R10, RZ ;  /* 0x0000000a0b8a723e */ /* 0x000fe200048070ff */
[C---:B------:R-:W-:Y:S01]  /*a310*/  FMUL R10, R78.reuse, R25 ;  /* 0x000000194e0a7220 */ /* 0x040fe20000400000 */
[C---:B------:R-:W-:Y:S01]  /*a320*/  FMUL R25, R78.reuse, R32 ;  /* 0x000000204e197220 */ /* 0x040fe20000400000 */
[----:B------:R-:W-:Y:S02]  /*a330*/  HADD2.F32 R137, -RZ, R136.H1_H1 ;  /* 0x30000088ff897230 */ /* 0x000fe40000004100 */
[C---:B------:R-:W-:Y:S01]  /*a340*/  FMUL R14, R78.reuse, R14 ;  /* 0x0000000e4e0e7220 */ /* 0x040fe20000400000 */
[----:B------:R-:W-:Y:S02]  /*a350*/  HADD2.F32 R90, -RZ, R150.H1_H1 ;  /* 0x30000096ff5a7230 */ /* 0x000fe40000004100 */
[C---:B------:R-:W-:Y:S01]  /*a360*/  FMUL R15, R78.reuse, R15 ;  /* 0x0000000f4e0f7220 */ /* 0x040fe20000400000 */
[--C-:B------:R-:W-:Y:S02]  /*a370*/  HADD2.F32 R93, -RZ, R151.reuse.H0_H0 ;  /* 0x20000097ff5d7230 */ /* 0x100fe40000004100 */
[C---:B------:R-:W-:Y:S01]  /*a380*/  FFMA R14, R81.reuse, R89, R14 ;  /* 0x00000059510e7223 */ /* 0x040fe2000000000e */
[----:B------:R-:W-:Y:S02]  /*a390*/  HADD2.F32 R94, -RZ, R151.H1_H1 ;  /* 0x30000097ff5e7230 */ /* 0x000fe40000004100 */
[C---:B------:R-:W-:Y:S01]  /*a3a0*/  FFMA R15, R81.reuse, R90, R15 ;  /* 0x0000005a510f7223 */ /* 0x040fe2000000000f */
[C---:B------:R-:W-:Y:S01]  /*a3b0*/  FFMA R16, R81.reuse, R91, R16 ;  /* 0x0000005b51107223 */ /* 0x040fe20000000010 */
[----:B------:R-:W-:Y:S01]  /*a3c0*/  FFMA R17, R81, R92, R17 ;  /* 0x0000005c51117223 */ /* 0x000fe20000000011 */
[C---:B------:R-:W-:Y:S01]  /*a3d0*/  FMUL R18, R78.reuse, R18 ;  /* 0x000000124e127220 */ /* 0x040fe20000400000 */
[C---:B------:R-:W-:Y:S01]  /*a3e0*/  FMUL R19, R78.reuse, R19 ;  /* 0x000000134e137220 */ /* 0x040fe20000400000 */
[--C-:B------:R-:W-:Y:S01]  /*a3f0*/  HADD2.F32 R96, -RZ, R152.reuse.H0_H0 ;  /* 0x20000098ff607230 */ /* 0x100fe20000004100 */
[----:B------:R-:W-:Y:S01]  /*a400*/  F2FP.SATFINITE.E4M3.F32.PACK_AB_MERGE_C R14, R15, R14, RZ ;  /* 0x0000000e0f0e723e */ /* 0x000fe200048070ff */
[C---:B------:R-:W-:Y:S01]  /*a410*/  FFMA R18, R81.reuse, R93, R18 ;  /* 0x0000005d51127223 */ /* 0x040fe20000000012 */
[C---:B------:R-:W-:Y:S01]  /*a420*/  FFMA R19, R81.reuse, R94, R19 ;  /* 0x0000005e51137223 */ /* 0x040fe20000000013 */
[C---:B------:R-:W-:Y:S01]  /*a430*/  FFMA R0, R81.reuse, R95, R0 ;  /* 0x0000005f51007223 */ /* 0x040fe20000000000 */
[----:B------:R-:W-:Y:S01]  /*a440*/  FFMA R2, R81, R97, R2 ;  /* 0x0000006151027223 */ /* 0x000fe20000000002 */
[----:B------:R-:W-:Y:S02]  /*a450*/  HADD2.F32 R99, -RZ, R152.H1_H1 ;  /* 0x30000098ff637230 */ /* 0x000fe40000004100 */
[C---:B------:R-:W-:Y:S01]  /*a460*/  FMUL R3, R78.reuse, R22 ;  /* 0x000000164e037220 */ /* 0x040fe20000400000 */
[----:B------:R-:W-:Y:S01]  /*a470*/  F2FP.SATFINITE.E4M3.F32.PACK_AB_MERGE_C R18, R19, R18, RZ ;  /* 0x000000121312723e */ /* 0x000fe200048070ff */
[C---:B------:R-:W-:Y:S01]  /*a480*/  FMUL R22, R78.reuse, R29 ;  /* 0x0000001d4e167220 */ /* 0x040fe20000400000 */
[C---:B------:R-:W-:Y:S01]  /*a490*/  FMUL R29, R78.reuse, R36 ;  /* 0x000000244e1d7220 */ /* 0x040fe20000400000 */
[C---:B------:R-:W-:Y:S01]  /*a4a0*/  FFMA R3, R81.reuse, R96, R3 ;  /* 0x0000006051037223 */ /* 0x040fe20000000003 */
[C---:B------:R-:W-:Y:S01]  /*a4b0*/  FMUL R6, R78.reuse, R23 ;  /* 0x000000174e067220 */ /* 0x040fe20000400000 */
[--C-:B------:R-:W-:Y:S02]  /*a4c0*/  HADD2.F32 R100, -RZ, R153.reuse.H0_H0 ;  /* 0x20000099ff647230 */ /* 0x100fe40000004100 */
[C---:B------:R-:W-:Y:S01]  /*a4d0*/  FMUL R11, R78.reuse, R26 ;  /* 0x0000001a4e0b7220 */ /* 0x040fe20000400000 */
[----:B------:R-:W-:Y:S02]  /*a4e0*/  HADD2.F32 R103, -RZ, R153.H1_H1 ;  /* 0x30000099ff677230 */ /* 0x000fe40000004100 */
[C---:B------:R-:W-:Y:S01]  /*a4f0*/  FFMA R6, R81.reuse, R99, R6 ;  /* 0x0000006351067223 */ /* 0x040fe20000000006 */
[C---:B------:R-:W-:Y:S01]  /*a500*/  FFMA R7, R81.reuse, R98, R7 ;  /* 0x0000006251077223 */ /* 0x040fe20000000007 */
[C---:B------:R-:W-:Y:S01]  /*a510*/  FFMA R10, R81.reuse, R101, R10 ;  /* 0x00000065510a7223 */ /* 0x040fe2000000000a */
[C---:B------:R-:W-:Y:S01]  /*a520*/  FFMA R11, R81.reuse, R100, R11 ;  /* 0x00000064510b7223 */ /* 0x040fe2000000000b */
[----:B------:R-:W-:Y:S01]  /*a530*/  FMUL R26, R78, R33 ;  /* 0x000000214e1a7220 */ /* 0x000fe20000400000 */
[----:B------:R-:W-:Y:S01]  /*a540*/  F2FP.SATFINITE.E4M3.F32.PACK_AB_MERGE_C R3, R6, R3, RZ ;  /* 0x000000030603723e */ /* 0x000fe200048070ff */
[C---:B------:R-:W-:Y:S01]  /*a550*/  FMUL R33, R78.reuse, R40 ;  /* 0x000000284e217220 */ /* 0x040fe20000400000 */
        /* <DEDUP_REMOVED lines=8> */
[C---:B------:R-:W-:Y:S01]  /*a5e0*/  FMUL R30, R78.reuse, R37 ;  /* 0x000000254e1e7220 */ /* 0x040fe20000400000 */
[C---:B------:R-:W-:Y:S01]  /*a5f0*/  FMUL R37, R78.reuse, R44 ;  /* 0x0000002c4e257220 */ /* 0x040fe20000400000 */
[C---:B------:R-:W-:Y:S01]  /*a600*/  FMUL R24, R78.reuse, R31 ;  /* 0x0000001f4e187220 */ /* 0x040fe20000400000 */
[----:B------:R-:W-:Y:S01]  /*a610*/  F2FP.F16.E4M3.UNPACK_B R158, R158.H1 ;  /* 0x0000009eff9e723e */ /* 0x000fe200030006ff */
[--C-:B------:R-:W-:Y:S02]  /*a620*/  HADD2.F32 R108, -RZ, R155.reuse.H0_H0 ;  /* 0x2000009bff6c7230 */ /* 0x100fe40000004100 */
[----:B------:R-:W-:Y:S01]  /*a630*/  FMUL R27, R78, R34 ;  /* 0x000000224e1b7220 */ /* 0x000fe20000400000 */
[----:B------:R-:W-:Y:S02]  /*a640*/  HADD2.F32 R111, -RZ, R155.H1_H1 ;  /* 0x3000009bff6f7230 */ /* 0x000fe40000004100 */
[C---:B------:R-:W-:Y:S01]  /*a650*/  FFMA R24, R81.reuse, R107, R24 ;  /* 0x0000006b51187223 */ /* 0x040fe20000000018 */
[----:B------:R-:W-:Y:S01]  /*a660*/  F2FP.F16.E4M3.UNPACK_B R159, R159.H1 ;  /* 0x0000009fff9f723e */ /* 0x000fe200030006ff */
[C---:B------:R-:W-:Y:S01]  /*a670*/  FFMA R25, R81.reuse, R106, R25 ;  /* 0x0000006a51197223 */ /* 0x040fe20000000019 */
[C---:B------:R-:W-:Y:S01]  /*a680*/  FFMA R26, R81.reuse, R109, R26 ;  /* 0x0000006d511a7223 */ /* 0x040fe2000000001a */
[----:B------:R-:W-:Y:S01]  /*a690*/  F2FP.F16.E4M3.UNPACK_B R160, R160.H1 ;  /* 0x000000a0ffa0723e */ /* 0x000fe200030006ff */
[C---:B------:R-:W-:Y:S01]  /*a6a0*/  FFMA R27, R81.reuse, R108, R27 ;  /* 0x0000006c511b7223 */ /* 0x040fe2000000001b */
[----:B------:R-:W-:Y:S01]  /*a6b0*/  F2FP.SATFINITE.E4M3.F32.PACK_AB_MERGE_C R6, R24, R23, RZ ;  /* 0x000000171806723e */ /* 0x000fe200048070ff */
[C---:B------:R-:W-:Y:S01]  /*a6c0*/  FMUL R34, R78.reuse, R41 ;  /* 0x000000294e227220 */ /* 0x040fe20000400000 */
[C---:B------:R-:W-:Y:S01]  /*a6d0*/  FMUL R41, R78.reuse, R48 ;  /* 0x000000304e297220 */ /* 0x040fe20000400000 */
[----:B------:R-:W-:Y:S01]  /*a6e0*/  FMUL R28, R78, R35 ;  /* 0x000000234e1c7220 */ /* 0x000fe20000400000 */
[----:B------:R-:W-:Y:S01]  /*a6f0*/  F2FP.F16.E4M3.UNPACK_B R161, R161.H1 ;  /* 0x000000a1ffa1723e */ /* 0x000fe200030006ff */
[--C-:B------:R-:W-:Y:S01]  /*a700*/  HADD2.F32 R112, -RZ, R156.reuse.H0_H0 ;  /* 0x2000009cff707230 */ /* 0x100fe20000004100 */
[----:B------:R-:W-:Y:S01]  /*a710*/  F2FP.SATFINITE.E4M3.F32.PACK_AB_MERGE_C R6, R22, R21, R6 ;  /* 0x000000151606723e */ /* 0x000fe20004807006 */
[C---:B------:R-:W-:Y:S01]  /*a720*/  FFMA R28, R81.reuse, R111, R28 ;  /* 0x0000006f511c7223 */ /* 0x040fe2000000001c */
[C---:B------:R-:W-:Y:S01]  /*a730*/  FFMA R29, R81.reuse, R110, R29 ;  /* 0x0000006e511d7223 */ /* 0x040fe2000000001d */
[C---:B------:R-:W-:Y:S01]  /*a740*/  FFMA R30, R81.reuse, R113, R30 ;  /* 0x00000071511e7223 */ /* 0x040fe2000000001e */
[----:B------:R-:W-:Y:S02]  /*a750*/  HADD2.F32 R115, -RZ, R156.H1_H1 ;  /* 0x3000009cff737230 */ /* 0x000fe40000004100 */
[C---:B------:R-:W-:Y:S01]  /*a760*/  FMUL R31, R78.reuse, R38 ;  /* 0x000000264e1f7220 */ /* 0x040fe20000400000 */
[----:B------:R-:W-:Y:S01]  /*a770*/  F2FP.F16.E4M3.UNPACK_B R162, R162.H1 ;  /* 0x000000a2ffa2723e */ /* 0x000fe200030006ff */
[C---:B------:R-:W-:Y:S01]  /*a780*/  FMUL R38, R78.reuse, R45 ;  /* 0x0000002d4e267220 */ /* 0x040fe20000400000 */
[C---:B------:R-:W-:Y:S01]  /*a790*/  FMUL R45, R78.reuse, R52 ;  /* 0x000000344e2d7220 */ /* 0x040fe20000400000 */
[----:B------:R-:W-:Y:S01]  /*a7a0*/  F2FP.F16.E4M3.UNPACK_B R163, R163.H1 ;  /* 0x000000a3ffa3723e */ /* 0x000fe200030006ff */
[----:B------:R-:W-:Y:S01]  /*a7b0*/  FFMA R31, R81, R112, R31 ;  /* 0x00000070511f7223 */ /* 0x000fe2000000001f */
[----:B------:R-:W-:Y:S01]  /*a7c0*/  FMUL R52, R78, R59 ;  /* 0x0000003b4e347220 */ /* 0x000fe20000400000 */
[----:B------:R-:W-:Y:S01]  /*a7d0*/  IADD3 R76, PT, PT, R76, 0x1, RZ ;  /* 0x000000014c4c7810 */ /* 0x000fe20007ffe0ff */
[C---:B------:R-:W-:Y:S01]  /*a7e0*/  FMUL R59, R78.reuse, R66 ;  /* 0x000000424e3b7220 */ /* 0x040fe20000400000 */
[----:B------:R-:W-:Y:S01]  /*a7f0*/  F2FP.SATFINITE.E4M3.F32.PACK_AB_MERGE_C R66, R13, R12, R14 ;  /* 0x0000000c0d42723e */ /* 0x000fe2000480700e */
[C---:B------:R-:W-:Y:S01]  /*a800*/  FMUL R32, R78.reuse, R39 ;  /* 0x000000274e207220 */ /* 0x040fe20000400000 */
[--C-:B------:R-:W-:Y:S02]  /*a810*/  HADD2.F32 R116, -RZ, R157.reuse.H0_H0 ;  /* 0x2000009dff747230 */ /* 0x100fe40000004100 */
[C---:B------:R-:W-:Y:S01]  /*a820*/  FMUL R35, R78.reuse, R42 ;  /* 0x0000002a4e237220 */ /* 0x040fe20000400000 */
[----:B------:R-:W-:Y:S02]  /*a830*/  HADD2.F32 R119, -RZ, R157.H1_H1 ;  /* 0x3000009dff777230 */ /* 0x000fe40000004100 */
[C---:B------:R-:W-:Y:S01]  /*a840*/  FFMA R32, R81.reuse, R115, R32 ;  /* 0x0000007351207223 */ /* 0x040fe20000000020 */
[----:B------:R-:W-:Y:S01]  /*a850*/  FMUL R36, R78, R43 ;  /* 0x0000002b4e247220 */ /* 0x000fe20000400000 */
[C---:B------:R-:W-:Y:S01]  /*a860*/  FFMA R33, R81.reuse, R114, R33 ;  /* 0x0000007251217223 */ /* 0x040fe20000000021 */
[C---:B------:R-:W-:Y:S01]  /*a870*/  FFMA R34, R81.reuse, R117, R34 ;  /* 0x0000007551227223 */ /* 0x040fe20000000022 */
[--C-:B------:R-:W-:Y:S01]  /*a880*/  HADD2.F32 R120, -RZ, R158.reuse.H0_H0 ;  /* 0x2000009eff787230 */ /* 0x100fe20000004100 */
[----:B------:R-:W-:Y:S01]  /*a890*/  F2FP.SATFINITE.E4M3.F32.PACK_AB_MERGE_C R32, R32, R31, RZ ;  /* 0x0000001f2020723e */ /* 0x000fe200048070ff */
[C---:B------:R-:W-:Y:S01]  /*a8a0*/  FFMA R35, R81.reuse, R116, R35 ;  /* 0x0000007451237223 */ /* 0x040fe20000000023 */
[----:B------:R-:W-:Y:S02]  /*a8b0*/  HADD2.F32 R123, -RZ, R158.H1_H1 ;  /* 0x3000009eff7b7230 */ /* 0x000fe40000004100 */
[----:B------:R-:W-:Y:S01]  /*a8c0*/  FMUL R39, R78, R46 ;  /* 0x0000002e4e277220 */ /* 0x000fe20000400000 */
[----:B------:R-:W-:Y:S01]  /*a8d0*/  F2FP.SATFINITE.E4M3.F32.PACK_AB_MERGE_C R32, R30, R29, R32 ;  /* 0x0000001d1e20723e */ /* 0x000fe20004807020 */
[C---:B------:R-:W-:Y:S01]  /*a8e0*/  FFMA R36, R81.reuse, R119, R36 ;  /* 0x0000007751247223 */ /* 0x040fe20000000024 */
[C---:B------:R-:W-:Y:S01]  /*a8f0*/  FMUL R40, R78.reuse, R47 ;  /* 0x0000002f4e287220 */ /* 0x040fe20000400000 */
[C---:B------:R-:W-:Y:S01]  /*a900*/  FFMA R37, R81.reuse, R118, R37 ;  /* 0x0000007651257223 */ /* 0x040fe20000000025 */
[C---:B------:R-:W-:Y:S01]  /*a910*/  FFMA R38, R81.reuse, R121, R38 ;  /* 0x0000007951267223 */ /* 0x040fe20000000026 */
[C---:B------:R-:W-:Y:S01]  /*a920*/  FMUL R42, R78.reuse, R49 ;  /* 0x000000314e2a7220 */ /* 0x040fe20000400000 */
        /* <DEDUP_REMOVED lines=8> */
[C---:B------:R-:W-:Y:S01]  /*a9b0*/  FMUL R57, R78.reuse, R64 ;  /* 0x000000404e397220 */ /* 0x040fe20000400000 */
[----:B------:R-:W-:Y:S01]  /*a9c0*/  FFMA R42, R81, R125, R42 ;  /* 0x0000007d512a7223 */ /* 0x000fe2000000002a */
[C---:B------:R-:W-:Y:S01]  /*a9d0*/  FMUL R46, R78.reuse, R53 ;  /* 0x000000354e2e7220 */ /* 0x040fe20000400000 */
[--C-:B------:R-:W-:Y:S01]  /*a9e0*/  HADD2.F32 R128, -RZ, R160.reuse.H0_H0 ;  /* 0x200000a0ff807230 */ /* 0x100fe20000004100 */
[----:B------:R-:W-:Y:S01]  /*a9f0*/  F2FP.SATFINITE.E4M3.F32.PACK_AB_MERGE_C R64, R5, R4, R86 ;  /* 0x000000040540723e */ /* 0x000fe20004807056 */
[C---:B------:R-:W-:Y:S01]  /*aa00*/  FMUL R51, R78.reuse, R58 ;  /* 0x0000003a4e337220 */ /* 0x040fe20000400000 */
[C---:B------:R-:W-:Y:S01]  /*aa10*/  FMUL R53, R78.reuse, R60 ;  /* 0x0000003c4e357220 */ /* 0x040fe20000400000 */
[C---:B------:R-:W-:Y:S01]  /*aa20*/  FFMA R43, R81.reuse, R124, R43 ;  /* 0x0000007c512b7223 */ /* 0x040fe2000000002b */
[----:B------:R-:W-:Y:S02]  /*aa30*/  HADD2.F32 R131, -RZ, R160.H1_H1 ;  /* 0x300000a0ff837230 */ /* 0x000fe40000004100 */
[C---:B------:R-:W-:Y:S01]  /*aa40*/  FMUL R47, R78.reuse, R54 ;  /* 0x000000364e2f7220 */ /* 0x040fe20000400000 */
[C---:B------:R-:W-:Y:S01]  /*aa50*/  FMUL R58, R78.reuse, R65 ;  /* 0x000000414e3a7220 */ /* 0x040fe20000400000 */
[----:B------:R-:W-:Y:S01]  /*aa60*/  FMUL R60, R78, R67 ;  /* 0x000000434e3c7220 */ /* 0x000fe20000400000 */
[----:B------:R-:W-:Y:S01]  /*aa70*/  F2FP.SATFINITE.E4M3.F32.PACK_AB_MERGE_C R5, R20, R11, RZ ;  /* 0x0000000b1405723e */ /* 0x000fe200048070ff */
[----:B------:R-:W-:Y:S01]  /*aa80*/  FFMA R44, R81, R127, R44 ;  /* 0x0000007f512c7223 */ /* 0x000fe2000000002c */
[C---:B------:R-:W-:Y:S01]  /*aa90*/  FMUL R48, R78.reuse, R55 ;  /* 0x000000374e307220 */ /* 0x040fe20000400000 */
[----:B------:R-:W-:Y:S01]  /*aaa0*/  F2FP.SATFINITE.E4M3.F32.PACK_AB_MERGE_C R65, R9, R8, R138 ;  /* 0x000000080941723e */ /* 0x000fe2000480708a */
[----:B------:R-:W-:Y:S01]  /*aab0*/  FFMA R45, R81, R126, R45 ;  /* 0x0000007e512d7223 */ /* 0x000fe2000000002d */
[----:B------:R-:W-:Y:S01]  /*aac0*/  F2FP.SATFINITE.E4M3.F32.PACK_AB_MERGE_C R67, R17, R16, R18 ;  /* 0x000000101143723e */ /* 0x000fe20004807012 */
[----:B------:R-:W-:Y:S01]  /*aad0*/  FMUL R49, R78, R56 ;  /* 0x000000384e317220 */ /* 0x000fe20000400000 */
[C---:B------:R-:W-:Y:S01]  /*aae0*/  FFMA R46, R81.reuse, R129, R46 ;  /* 0x00000081512e7223 */ /* 0x040fe2000000002e */
[--C-:B------:R-:W-:Y:S02]  /*aaf0*/  HADD2.F32 R132, -RZ, R161.reuse.H0_H0 ;  /* 0x200000a1ff847230 */ /* 0x100fe40000004100 */
[C---:B------:R-:W-:Y:S01]  /*ab00*/  FFMA R47, R81.reuse, R128, R47 ;  /* 0x00000080512f7223 */ /* 0x040fe2000000002f */
[----:B------:R1:W-:Y:S01]  /*ab10*/  STS.128 [R172+UR49+0xa200], R64 ;  /* 0x00a20040ac007988 */ /* 0x0003e20008000c31 */
[----:B------:R-:W-:Y:S01]  /*ab20*/  HADD2.F32 R135, -RZ, R161.H1_H1 ;  /* 0x300000a1ff877230 */ /* 0x000fe20000004100 */
[----:B------:R-:W-:Y:S01]  /*ab30*/  F2FP.SATFINITE.E4M3.F32.PACK_AB_MERGE_C R5, R10, R7, R5 ;  /* 0x000000070a05723e */ /* 0x000fe20004807005 */
[C---:B------:R-:W-:Y:S01]  /*ab40*/  FFMA R48, R81.reuse, R131, R48 ;  /* 0x0000008351307223 */ /* 0x040fe20000000030 */
[----:B------:R-:W-:Y:S01]  /*ab50*/  F2FP.SATFINITE.E4M3.F32.PACK_AB_MERGE_C R7, R28, R27, RZ ;  /* 0x0000001b1c07723e */ /* 0x000fe200048070ff */
        /* <DEDUP_REMOVED lines=8> */
[----:B------:R-:W-:Y:S01]  /*abe0*/  FMUL R56, R78, R63 ;  /* 0x0000003f4e387220 */ /* 0x000fe20000400000 */
[----:B------:R-:W-:Y:S01]  /*abf0*/  F2FP.SATFINITE.E4M3.F32.PACK_AB_MERGE_C R4, R2, R0, R3 ;  /* 0x000000000204723e */ /* 0x000fe20004807003 */
[C---:B------:R-:W-:Y:S01]  /*ac00*/  FFMA R53, R81.reuse, R134, R53 ;  /* 0x0000008651357223 */ /* 0x040fe20000000035 */
[----:B------:R-:W-:Y:S01]  /*ac10*/  F2FP.SATFINITE.E4M3.F32.PACK_AB_MERGE_C R7, R26, R25, R7 ;  /* 0x000000191a07723e */ /* 0x000fe20004807007 */
[C---:B------:R-:W-:Y:S01]  /*ac20*/  FFMA R54, R81.reuse, R137, R54 ;  /* 0x0000008951367223 */ /* 0x040fe20000000036 */
[--C-:B------:R-:W-:Y:S02]  /*ac30*/  HADD2.F32 R84, -RZ, R163.reuse.H0_H0 ;  /* 0x200000a3ff547230 */ /* 0x100fe40000004100 */
[C---:B------:R-:W-:Y:S01]  /*ac40*/  FFMA R55, R81.reuse, R136, R55 ;  /* 0x0000008851377223 */ /* 0x040fe20000000037 */
[----:B------:R-:W-:Y:S01]  /*ac50*/  HADD2.F32 R85, -RZ, R163.H1_H1 ;  /* 0x300000a3ff557230 */ /* 0x000fe20000004100 */
[----:B------:R1:W-:Y:S01]  /*ac60*/  STS.128 [R192+0xa010], R4 ;  /* 0x00a01004c0007388 */ /* 0x0003e20000000c00 */
[----:B------:R-:W-:Y:S01]  /*ac70*/  F2FP.SATFINITE.E4M3.F32.PACK_AB_MERGE_C R35, R36, R35, RZ ;  /* 0x000000232423723e */ /* 0x000fe200048070ff */
[C---:B------:R-:W-:Y:S01]  /*ac80*/  FFMA R56, R81.reuse, R139, R56 ;  /* 0x0000008b51387223 */ /* 0x040fe20000000038 */
[----:B------:R-:W-:Y:S01]  /*ac90*/  F2FP.SATFINITE.E4M3.F32.PACK_AB_MERGE_C R39, R40, R39, RZ ;  /* 0x000000272827723e */ /* 0x000fe200048070ff */
[C---:B------:R-:W-:Y:S01]  /*aca0*/  FFMA R57, R81.reuse, R82, R57 ;  /* 0x0000005251397223 */ /* 0x040fe20000000039 */
[----:B------:R-:W-:Y:S01]  /*acb0*/  F2FP.SATFINITE.E4M3.F32.PACK_AB_MERGE_C R43, R44, R43, RZ ;  /* 0x0000002b2c2b723e */ /* 0x000fe200048070ff */
[C---:B------:R-:W-:Y:S01]  /*acc0*/  FFMA R58, R81.reuse, R83, R58 ;  /* 0x00000053513a7223 */ /* 0x040fe2000000003a */
[C---:B------:R-:W-:Y:S01]  /*acd0*/  FFMA R59, R81.reuse, R84, R59 ;  /* 0x00000054513b7223 */ /* 0x040fe2000000003b */
[----:B------:R-:W-:Y:S01]  /*ace0*/  F2FP.SATFINITE.E4M3.F32.PACK_AB_MERGE_C R33, R34, R33, R35 ;  /* 0x000000212221723e */ /* 0x000fe20004807023 */
        /* <DEDUP_REMOVED lines=11> */
[----:B------:R-:W-:Y:S05]  /*ada0*/  F2FP.SATFINITE.E4M3.F32.PACK_AB_MERGE_C R51, R58, R57, R59 ;  /* 0x000000393a33723e */ /* 0x000fea000480703b */
        /* <DEDUP_REMOVED lines=18> */
.L_x_123:
[----:B------:R-:W-:Y:S05]  /*aed0*/  BSYNC.RECONVERGENT B0 ;  /* 0x0000000000007941 */ /* 0x000fea0003800200 */
.L_x_122:
[----:B------:R-:W-:Y:S01]  /*aee0*/  BAR.SYNC.DEFER_BLOCKING 0x1, 0x80 ;  /* 0x0042000000007b1d */ /* 0x000fe20000010000 */
[----:B------:R-:W-:Y:S01]  /*aef0*/  ISETP.NE.AND P2, PT, R190, RZ, PT ;  /* 0x000000ffbe00720c */ /* 0x000fe20003f45270 */
[----:B------:R-:W-:Y:S01]  /*af00*/  IMAD.IADD R20, R75, 0x1, R147 ;  /* 0x000000014b147824 */ /* 0x000fe200078e0293 */
[----:B------:R-:W-:Y:S01]  /*af10*/  ISETP.NE.AND P0, PT, R191, 0x2, PT ;  /* 0x00000002bf00780c */ /* 0x000fe20003f05270 */
[----:B------:R-:W-:Y:S01]  /*af20*/  IMAD.IADD R21, R77, 0x1, R170 ;  /* 0x000000014d157824 */ /* 0x000fe200078e02aa */
[----:B------:R-:W-:Y:S02]  /*af30*/  ISETP.NE.AND P1, PT, R76, 0x2, PT ;  /* 0x000000024c00780c */ /* 0x000fe40003f25270 */
[----:B------:R-:W-:Y:S02]  /*af40*/  SEL R3, RZ, 0x1, P0 ;  /* 0x00000001ff037807 */ /* 0x000fe40000000000 */
[----:B------:R-:W-:Y:S02]  /*af50*/  SEL R0, RZ, 0x1, P1 ;  /* 0x00000001ff007807 */ /* 0x000fe40000800000 */
[----:B------:R-:W-:Y:S02]  /*af60*/  LOP3.LUT R182, R182, R3, RZ, 0x3c, !PT ;  /* 0x00000003b6b67212 */ /* 0x000fe400078e3cff */
[----:B------:R-:W-:Y:S02]  /*af70*/  LOP3.LUT R183, R183, R0, RZ, 0x3c, !PT ;  /* 0x00000000b7b77212 */ /* 0x000fe400078e3cff */
[----:B------:R-:W-:Y:S02]  /*af80*/  @P2 R2UR UR36, R179 ;  /* 0x00000000b32422ca */ /* 0x000fe400000e0000 */
[----:B------:R-:W-:Y:S02]  /*af90*/  SEL R191, R191, RZ, P0 ;  /* 0x000000ffbfbf7207 */ /* 0x000fe40000000000 */
[----:B------:R-:W-:Y:S01]  /*afa0*/  SEL R76, R76, RZ, P1 ;  /* 0x000000ff4c4c7207 */ /* 0x000fe20000800000 */
[----:B------:R-:W-:Y:S10]  /*afb0*/  @P2 BRA `(.L_x_124) ;  /* 0xffffff9800d82947 */ /* 0x000ff4000383ffff */
[----:B------:R-:W-:Y:S05]  /*afc0*/  EXIT ;  /* 0x000000000000794d */ /* 0x000fea0003800000 */
.L_x_19:
[----:B--2---:R2:W1:Y:S02]  /*afd0*/  SYNCS.PHASECHK.TRANS64.TRYWAIT P0, [R3+URZ+0xd0], R2 ;  /* 0x0000d002030075a7 */ /* 0x00446400080011ff */
[----:B-1----:R-:W-:Y:S05]  /*afe0*/  @!P0 NANOSLEEP.SYNCS 0x989680 ;  /* 0x009896800000895d */ /* 0x002fea0003900000 */
[----:B------:R-:W1:Y:S02]  /*aff0*/  @!P0 SYNCS.PHASECHK.TRANS64 P0, [R3+URZ+0xd0], R2 ;  /* 0x0000d002030085a7 */ /* 0x000e6400080010ff */
[----:B-1----:R-:W-:Y:S05]  /*b000*/  @!P0 BRA `(.L_x_19) ;  /* 0xfffffffc00f08947 */ /* 0x002fea000383ffff */
[----:B------:R-:W-:Y:S05]  /*b010*/  BRA `(.L_x_125) ;  /* 0xffffff6400587947 */ /* 0x000fea000383ffff */
.L_x_22:
[----:B-1----:R-:W-:-:S07]  /*b020*/  MOV R2, UR33 ;  /* 0x0000002100027c02 */ /* 0x002fce0008000f00 */
.L_x_126:
[----:B-1----:R1:W2:Y:S02]  /*b030*/  SYNCS.PHASECHK.TRANS64.TRYWAIT P0, [R2+URZ+0x18], R5 ;  /* 0x00001805020075a7 */ /* 0x0022a400080011ff */
[----:B--2---:R-:W-:Y:S05]  /*b040*/  @!P0 NANOSLEEP.SYNCS 0x989680 ;  /* 0x009896800000895d */ /* 0x004fea0003900000 */
[----:B------:R-:W2:Y:S02]  /*b050*/  @!P0 SYNCS.PHASECHK.TRANS64 P0, [R2+URZ+0x18], R5 ;  /* 0x00001805020085a7 */ /* 0x000ea400080010ff */
[----:B--2---:R-:W-:Y:S05]  /*b060*/  @!P0 BRA `(.L_x_126) ;  /* 0xfffffffc00f08947 */ /* 0x004fea000383ffff */
[----:B------:R-:W-:Y:S05]  /*b070*/  BRA `(.L_x_21) ;  /* 0xffffff6400ac7947 */ /* 0x000fea000383ffff */
.L_x_28:
[----:B-1----:R-:W-:-:S07]  /*b080*/  MOV R2, UR25 ;  /* 0x0000001900027c02 */ /* 0x002fce0008000f00 */
.L_x_127:
[----:B-1----:R1:W2:Y:S02]  /*b090*/  SYNCS.PHASECHK.TRANS64.TRYWAIT P0, [R2+URZ+0x18], R5 ;  /* 0x00001805020075a7 */ /* 0x0022a400080011ff */
[----:B--2---:R-:W-:Y:S05]  /*b0a0*/  @!P0 NANOSLEEP.SYNCS 0x989680 ;  /* 0x009896800000895d */ /* 0x004fea0003900000 */
[----:B------:R-:W2:Y:S02]  /*b0b0*/  @!P0 SYNCS.PHASECHK.TRANS64 P0, [R2+URZ+0x18], R5 ;  /* 0x00001805020085a7 */ /* 0x000ea400080010ff */
[----:B--2---:R-:W-:Y:S05]  /*b0c0*/  @!P0 BRA `(.L_x_127) ;  /* 0xfffffffc00f08947 */ /* 0x004fea000383ffff */
[----:B------:R-:W-:Y:S05]  /*b0d0*/  BRA `(.L_x_27) ;  /* 0xffffff68006c7947 */ /* 0x000fea000383ffff */
.L_x_32:
[----:B-1----:R1:W2:Y:S02]  /*b0e0*/  SYNCS.PHASECHK.TRANS64.TRYWAIT P0, [R2+URZ+0x80], R3 ;  /* 0x00008003020075a7 */ /* 0x0022a400080011ff */
[----:B--2---:R-:W-:Y:S05]  /*b0f0*/  @!P0 NANOSLEEP.SYNCS 0x989680 ;  /* 0x009896800000895d */ /* 0x004fea0003900000 */
[----:B------:R-:W2:Y:S02]  /*b100*/  @!P0 SYNCS.PHASECHK.TRANS64 P0, [R2+URZ+0x80], R3 ;  /* 0x00008003020085a7 */ /* 0x000ea400080010ff */
[----:B--2---:R-:W-:Y:S05]  /*b110*/  @!P0 BRA `(.L_x_32) ;  /* 0xfffffffc00f08947 */ /* 0x004fea000383ffff */
[----:B------:R-:W-:Y:S05]  /*b120*/  BRA `(.L_x_128) ;  /* 0xffffff6c00107947 */ /* 0x000fea000383ffff */
.L_x_36:
[----:B----4-:R-:W-:-:S07]  /*b130*/  MOV R0, UR5 ;  /* 0x0000000500007c02 */ /* 0x010fce0008000f00 */
.L_x_129:
[----:B-1----:R1:W2:Y:S02]  /*b140*/  SYNCS.PHASECHK.TRANS64.TRYWAIT P0, [R0+URZ], R3 ;  /* 0x00000003000075a7 */ /* 0x0022a400080011ff */
[----:B--2---:R-:W-:Y:S05]  /*b150*/  @!P0 NANOSLEEP.SYNCS 0x989680 ;  /* 0x009896800000895d */ /* 0x004fea0003900000 */
[----:B------:R-:W2:Y:S02]  /*b160*/  @!P0 SYNCS.PHASECHK.TRANS64 P0, [R0+URZ], R3 ;  /* 0x00000003000085a7 */ /* 0x000ea400080010ff */
[----:B--2---:R-:W-:Y:S05]  /*b170*/  @!P0 BRA `(.L_x_129) ;  /* 0xfffffffc00f08947 */ /* 0x004fea000383ffff */
[----:B------:R-:W-:Y:S05]  /*b180*/  BRA `(.L_x_130) ;  /* 0xffffff7000807947 */ /* 0x000fea000383ffff */
.L_x_37:
[----:B----4-:R-:W-:-:S07]  /*b190*/  MOV R0, UR5 ;  /* 0x0000000500007c02 */ /* 0x010fce0008000f00 */
.L_x_131:
[----:B-1----:R1:W2:Y:S02]  /*b1a0*/  SYNCS.PHASECHK.TRANS64.TRYWAIT P0, [R0+URZ], R3 ;  /* 0x00000003000075a7 */ /* 0x0022a400080011ff */
[----:B--2---:R-:W-:Y:S05]  /*b1b0*/  @!P0 NANOSLEEP.SYNCS 0x989680 ;  /* 0x009896800000895d */ /* 0x004fea0003900000 */
[----:B------:R-:W2:Y:S02]  /*b1c0*/  @!P0 SYNCS.PHASECHK.TRANS64 P0, [R0+URZ], R3 ;  /* 0x00000003000085a7 */ /* 0x000ea400080010ff */
[----:B--2---:R-:W-:Y:S05]  /*b1d0*/  @!P0 BRA `(.L_x_131) ;  /* 0xfffffffc00f08947 */ /* 0x004fea000383ffff */
[----:B------:R-:W-:Y:S05]  /*b1e0*/  BRA `(.L_x_132) ;  /* 0xffffff70008c7947 */ /* 0x000fea000383ffff */
.L_x_40:
[----:B-1----:R1:W2:Y:S02]  /*b1f0*/  SYNCS.PHASECHK.TRANS64.TRYWAIT P0, [R0+URZ+0xc0], R5 ;  /* 0x0000c005000075a7 */ /* 0x0022a400080011ff */
[----:B--2---:R-:W-:Y:S05]  /*b200*/  @!P0 NANOSLEEP.SYNCS 0x989680 ;  /* 0x009896800000895d */ /* 0x004fea0003900000 */
[----:B------:R-:W2:Y:S02]  /*b210*/  @!P0 SYNCS.PHASECHK.TRANS64 P0, [R0+URZ+0xc0], R5 ;  /* 0x0000c005000085a7 */ /* 0x000ea400080010ff */
[----:B--2---:R-:W-:Y:S05]  /*b220*/  @!P0 BRA `(.L_x_40) ;  /* 0xfffffffc00f08947 */ /* 0x004fea000383ffff */
[----:B------:R-:W-:Y:S05]  /*b230*/  BRA `(.L_x_133) ;  /* 0xffffff7000e87947 */ /* 0x000fea000383ffff */
.L_x_41:
[----:B------:R-:W-:-:S07]  /*b240*/  MOV R0, UR5 ;  /* 0x0000000500007c02 */ /* 0x000fce0008000f00 */
.L_x_134:
[----:B-1----:R1:W2:Y:S02]  /*b250*/  SYNCS.PHASECHK.TRANS64.TRYWAIT P0, [R0+URZ+0x90], R5 ;  /* 0x00009005000075a7 */ /* 0x0022a400080011ff */
[----:B--2---:R-:W-:Y:S05]  /*b260*/  @!P0 NANOSLEEP.SYNCS 0x989680 ;  /* 0x009896800000895d */ /* 0x004fea0003900000 */
[----:B------:R-:W2:Y:S02]  /*b270*/  @!P0 SYNCS.PHASECHK.TRANS64 P0, [R0+URZ+0x90], R5 ;  /* 0x00009005000085a7 */ /* 0x000ea400080010ff */
[----:B--2---:R-:W-:Y:S05]  /*b280*/  @!P0 BRA `(.L_x_134) ;  /* 0xfffffffc00f08947 */ /* 0x004fea000383ffff */
[----:B------:R-:W-:Y:S05]  /*b290*/  BRA `(.L_x_135) ;  /* 0xffffff7000f87947 */ /* 0x000fea000383ffff */
.L_x_42:
[----:B-1----:R1:W2:Y:S02]  /*b2a0*/  SYNCS.PHASECHK.TRANS64.TRYWAIT P1, [R0+URZ+0x80], R5 ;  /* 0x00008005000075a7 */ /* 0x0022a400080211ff */
[----:B--2---:R-:W-:Y:S05]  /*b2b0*/  @!P1 NANOSLEEP.SYNCS 0x989680 ;  /* 0x009896800000995d */ /* 0x004fea0003900000 */
[----:B------:R-:W2:Y:S02]  /*b2c0*/  @!P1 SYNCS.PHASECHK.TRANS64 P1, [R0+URZ+0x80], R5 ;  /* 0x00008005000095a7 */ /* 0x000ea400080210ff */
[----:B--2---:R-:W-:Y:S05]  /*b2d0*/  @!P1 BRA `(.L_x_42) ;  /* 0xfffffffc00f09947 */ /* 0x004fea000383ffff */
[----:B------:R-:W-:Y:S05]  /*b2e0*/  BRA `(.L_x_136) ;  /* 0xffffff7400287947 */ /* 0x000fea000383ffff */
.L_x_45:
[----:B------:R-:W-:-:S07]  /*b2f0*/  MOV R0, UR5 ;  /* 0x0000000500007c02 */ /* 0x000fce0008000f00 */
.L_x_137:
[----:B-1----:R1:W2:Y:S02]  /*b300*/  SYNCS.PHASECHK.TRANS64.TRYWAIT P0, [R0+URZ+0x90], R3 ;  /* 0x00009003000075a7 */ /* 0x0022a400080011ff */
[----:B--2---:R-:W-:Y:S05]  /*b310*/  @!P0 NANOSLEEP.SYNCS 0x989680 ;  /* 0x009896800000895d */ /* 0x004fea0003900000 */
[----:B------:R-:W2:Y:S02]  /*b320*/  @!P0 SYNCS.PHASECHK.TRANS64 P0, [R0+URZ+0x90], R3 ;  /* 0x00009003000085a7 */ /* 0x000ea400080010ff */
[----:B--2---:R-:W-:Y:S05]  /*b330*/  @!P0 BRA `(.L_x_137) ;  /* 0xfffffffc00f08947 */ /* 0x004fea000383ffff */
[----:B------:R-:W-:Y:S05]  /*b340*/  BRA `(.L_x_44) ;  /* 0xffffff74007c7947 */ /* 0x000fea000383ffff */
.L_x_52:
[----:B-1----:R1:W2:Y:S02]  /*b350*/  SYNCS.PHASECHK.TRANS64.TRYWAIT P1, [R0+URZ+0x80], R5 ;  /* 0x00008005000075a7 */ /* 0x0022a400080211ff */
[----:B--2---:R-:W-:Y:S05]  /*b360*/  @!P1 NANOSLEEP.SYNCS 0x989680 ;  /* 0x009896800000995d */ /* 0x004fea0003900000 */
[----:B------:R-:W2:Y:S02]  /*b370*/  @!P1 SYNCS.PHASECHK.TRANS64 P1, [R0+URZ+0x80], R5 ;  /* 0x00008005000095a7 */ /* 0x000ea400080210ff */
[----:B--2---:R-:W-:Y:S05]  /*b380*/  @!P1 BRA `(.L_x_52) ;  /* 0xfffffffc00f09947 */ /* 0x004fea000383ffff */
[----:B------:R-:W-:Y:S05]  /*b390*/  BRA `(.L_x_138) ;  /* 0xffffff7800e87947 */ /* 0x000fea000383ffff */
.L_x_53:
[----:B------:R-:W-:-:S07]  /*b3a0*/  MOV R3, UR7 ;  /* 0x0000000700037c02 */ /* 0x000fce0008000f00 */
.L_x_139:
[----:B-1----:R1:W2:Y:S02]  /*b3b0*/  SYNCS.PHASECHK.TRANS64.TRYWAIT P0, [R3+URZ+0xb0], R0 ;  /* 0x0000b000030075a7 */ /* 0x0022a400080011ff */
[----:B--2---:R-:W-:Y:S05]  /*b3c0*/  @!P0 NANOSLEEP.SYNCS 0x989680 ;  /* 0x009896800000895d */ /* 0x004fea0003900000 */
[----:B------:R-:W2:Y:S02]  /*b3d0*/  @!P0 SYNCS.PHASECHK.TRANS64 P0, [R3+URZ+0xb0], R0 ;  /* 0x0000b000030085a7 */ /* 0x000ea400080010ff */
[----:B--2---:R-:W-:Y:S05]  /*b3e0*/  @!P0 BRA `(.L_x_139) ;  /* 0xfffffffc00f08947 */ /* 0x004fea000383ffff */
[----:B------:R-:W-:Y:S05]  /*b3f0*/  BRA `(.L_x_140) ;  /* 0xffffff7c00207947 */ /* 0x000fea000383ffff */
.L_x_56:
[----:B------:R-:W-:Y:S07]  /*b400*/  MOV R0, UR6 ;  /* 0x0000000600007c02 */ /* 0x000fee0008000f00 */
.L_x_141:
[----:B-1----:R1:W2:Y:S02]  /*b410*/  SYNCS.PHASECHK.TRANS64.TRYWAIT P0, [R0+URZ], R3 ;  /* 0x00000003000075a7 */ /* 0x0022a400080011ff */
[----:B--2---:R-:W-:Y:S05]  /*b420*/  @!P0 NANOSLEEP.SYNCS 0x989680 ;  /* 0x009896800000895d */ /* 0x004fea0003900000 */
[----:B------:R-:W2:Y:S02]  /*b430*/  @!P0 SYNCS.PHASECHK.TRANS64 P0, [R0+URZ], R3 ;  /* 0x00000003000085a7 */ /* 0x000ea400080010ff */
[----:B--2---:R-:W-:Y:S05]  /*b440*/  @!P0 BRA `(.L_x_141) ;  /* 0xfffffffc00f08947 */ /* 0x004fea000383ffff */
[----:B------:R-:W-:Y:S05]  /*b450*/  BRA `(.L_x_55) ;  /* 0xffffff7c003c7947 */ /* 0x000fea000383ffff */
.L_x_59:
[----:B------:R-:W-:-:S07]  /*b460*/  MOV R0, UR6 ;  /* 0x0000000600007c02 */ /* 0x000fce0008000f00 */
.L_x_142:
[----:B--2---:R2:W4:Y:S02]  /*b470*/  SYNCS.PHASECHK.TRANS64.TRYWAIT P0, [R0+URZ], R3 ;  /* 0x00000003000075a7 */ /* 0x00452400080011ff */
[----:B----4-:R-:W-:Y:S05]  /*b480*/  @!P0 NANOSLEEP.SYNCS 0x989680 ;  /* 0x009896800000895d */ /* 0x010fea0003900000 */
[----:B------:R-:W4:Y:S02]  /*b490*/  @!P0 SYNCS.PHASECHK.TRANS64 P0, [R0+URZ], R3 ;  /* 0x00000003000085a7 */ /* 0x000f2400080010ff */
[----:B----4-:R-:W-:Y:S05]  /*b4a0*/  @!P0 BRA `(.L_x_142) ;  /* 0xfffffffc00f08947 */ /* 0x010fea000383ffff */
[----:B------:R-:W-:Y:S05]  /*b4b0*/  BRA `(.L_x_143) ;  /* 0xffffff8000187947 */ /* 0x000fea000383ffff */
.L_x_60:
[----:B------:R-:W-:-:S07]  /*b4c0*/  MOV R0, UR7 ;  /* 0x0000000700007c02 */ /* 0x000fce0008000f00 */
.L_x_144:
[----:B-1----:R1:W2:Y:S02]  /*b4d0*/  SYNCS.PHASECHK.TRANS64.TRYWAIT P0, [R0+URZ], R3 ;  /* 0x00000003000075a7 */ /* 0x0022a400080011ff */
[----:B--2---:R-:W-:Y:S05]  /*b4e0*/  @!P0 NANOSLEEP.SYNCS 0x989680 ;  /* 0x009896800000895d */ /* 0x004fea0003900000 */
[----:B------:R-:W2:Y:S02]  /*b4f0*/  @!P0 SYNCS.PHASECHK.TRANS64 P0, [R0+URZ], R3 ;  /* 0x00000003000085a7 */ /* 0x000ea400080010ff */
[----:B--2---:R-:W-:Y:S05]  /*b500*/  @!P0 BRA `(.L_x_144) ;  /* 0xfffffffc00f08947 */ /* 0x004fea000383ffff */
[----:B------:R-:W-:Y:S05]  /*b510*/  BRA `(.L_x_145) ;  /* 0xffffff8000247947 */ /* 0x000fea000383ffff */
.L_x_65:
[----:B--2---:R2:W3:Y:S02]  /*b520*/  SYNCS.PHASECHK.TRANS64.TRYWAIT P0, [R0+URZ+0x80], R3 ;  /* 0x00008003000075a7 */ /* 0x0044e400080011ff */
[----:B---3--:R-:W-:Y:S05]  /*b530*/  @!P0 NANOSLEEP.SYNCS 0x989680 ;  /* 0x009896800000895d */ /* 0x008fea0003900000 */
[----:B------:R-:W3:Y:S02]  /*b540*/  @!P0 SYNCS.PHASECHK.TRANS64 P0, [R0+URZ+0x80], R3 ;  /* 0x00008003000085a7 */ /* 0x000ee400080010ff */
[----:B---3--:R-:W-:Y:S05]  /*b550*/  @!P0 BRA `(.L_x_65) ;  /* 0xfffffffc00f08947 */ /* 0x008fea000383ffff */
[----:B------:R-:W-:Y:S05]  /*b560*/  BRA `(.L_x_146) ;  /* 0xffffff8400307947 */ /* 0x000fea000383ffff */
.L_x_68:
[----:B------:R-:W-:Y:S07]  /*b570*/  MOV R0, UR7 ;  /* 0x0000000700007c02 */ /* 0x000fee0008000f00 */
.L_x_147:
[----:B--2---:R2:W3:Y:S02]  /*b580*/  SYNCS.PHASECHK.TRANS64.TRYWAIT P0, [R0+URZ+0x78], R3 ;  /* 0x00007803000075a7 */ /* 0x0044e400080011ff */
[----:B---3--:R-:W-:Y:S05]  /*b590*/  @!P0 NANOSLEEP.SYNCS 0x989680 ;  /* 0x009896800000895d */ /* 0x008fea0003900000 */
[----:B------:R-:W3:Y:S02]  /*b5a0*/  @!P0 SYNCS.PHASECHK.TRANS64 P0, [R0+URZ+0x78], R3 ;  /* 0x00007803000085a7 */ /* 0x000ee400080010ff */
[----:B---3--:R-:W-:Y:S05]  /*b5b0*/  @!P0 BRA `(.L_x_147) ;  /* 0xfffffffc00f08947 */ /* 0x008fea000383ffff */
[----:B------:R-:W-:Y:S05]  /*b5c0*/  BRA `(.L_x_67) ;  /* 0xffffff8800107947 */ /* 0x000fea000383ffff */
.L_x_71:
[----:B------:R-:W-:Y:S07]  /*b5d0*/  MOV R3, UR7 ;  /* 0x0000000700037c02 */ /* 0x000fee0008000f00 */
.L_x_148:
[----:B-1----:R1:W2:Y:S02]  /*b5e0*/  SYNCS.PHASECHK.TRANS64.TRYWAIT P0, [R3+URZ+0x50], R12 ;  /* 0x0000500c030075a7 */ /* 0x0022a400080011ff */
[----:B--2---:R-:W-:Y:S05]  /*b5f0*/  @!P0 NANOSLEEP.SYNCS 0x989680 ;  /* 0x009896800000895d */ /* 0x004fea0003900000 */
[----:B------:R-:W2:Y:S02]  /*b600*/  @!P0 SYNCS.PHASECHK.TRANS64 P0, [R3+URZ+0x50], R12 ;  /* 0x0000500c030085a7 */ /* 0x000ea400080010ff */
[----:B--2---:R-:W-:Y:S05]  /*b610*/  @!P0 BRA `(.L_x_148) ;  /* 0xfffffffc00f08947 */ /* 0x004fea000383ffff */
[----:B------:R-:W-:Y:S05]  /*b620*/  BRA `(.L_x_149) ;  /* 0xffffff8800887947 */ /* 0x000fea000383ffff */
.L_x_72:
[----:B-1----:R-:W-:Y:S07]  /*b630*/  MOV R3, UR7 ;  /* 0x0000000700037c02 */ /* 0x002fee0008000f00 */
.L_x_150:
[----:B-1----:R1:W2:Y:S02]  /*b640*/  SYNCS.PHASECHK.TRANS64.TRYWAIT P0, [R3+URZ+0x58], R12 ;  /* 0x0000580c030075a7 */ /* 0x0022a400080011ff */
[----:B--2---:R-:W-:Y:S05]  /*b650*/  @!P0 NANOSLEEP.SYNCS 0x989680 ;  /* 0x009896800000895d */ /* 0x004fea0003900000 */
[----:B------:R-:W2:Y:S02]  /*b660*/  @!P0 SYNCS.PHASECHK.TRANS64 P0, [R3+URZ+0x58], R12 ;  /* 0x0000580c030085a7 */ /* 0x000ea400080010ff */
[----:B--2---:R-:W-:Y:S05]  /*b670*/  @!P0 BRA `(.L_x_150) ;  /* 0xfffffffc00f08947 */ /* 0x004fea000383ffff */
[----:B------:R-:W-:Y:S05]  /*b680*/  BRA `(.L_x_151) ;  /* 0xffffff8800c47947 */ /* 0x000fea000383ffff */
.L_x_73:
[----:B-1----:R-:W-:Y:S07]  /*b690*/  MOV R3, UR7 ;  /* 0x0000000700037c02 */ /* 0x002fee0008000f00 */
.L_x_152:
[----:B-1----:R1:W2:Y:S02]  /*b6a0*/  SYNCS.PHASECHK.TRANS64.TRYWAIT P0, [R3+URZ+0x60], R12 ;  /* 0x0000600c030075a7 */ /* 0x0022a400080011ff */
[----:B--2---:R-:W-:Y:S05]  /*b6b0*/  @!P0 NANOSLEEP.SYNCS 0x989680 ;  /* 0x009896800000895d */ /* 0x004fea0003900000 */
[----:B------:R-:W2:Y:S02]  /*b6c0*/  @!P0 SYNCS.PHASECHK.TRANS64 P0, [R3+URZ+0x60], R12 ;  /* 0x0000600c030085a7 */ /* 0x000ea400080010ff */
[----:B--2---:R-:W-:Y:S05]  /*b6d0*/  @!P0 BRA `(.L_x_152) ;  /* 0xfffffffc00f08947 */ /* 0x004fea000383ffff */
[----:B------:R-:W-:Y:S05]  /*b6e0*/  BRA `(.L_x_153) ;  /* 0xffffff8c000c7947 */ /* 0x000fea000383ffff */
.L_x_74:
[----:B------:R-:W-:Y:S07]  /*b6f0*/  MOV R3, UR7 ;  /* 0x0000000700037c02 */ /* 0x000fee0008000f00 */
.L_x_154:
[----:B-1----:R1:W2:Y:S02]  /*b700*/  SYNCS.PHASECHK.TRANS64.TRYWAIT P0, [R3+URZ+0x68], R12 ;  /* 0x0000680c030075a7 */ /* 0x0022a400080011ff */
[----:B--2---:R-:W-:Y:S05]  /*b710*/  @!P0 NANOSLEEP.SYNCS 0x989680 ;  /* 0x009896800000895d */ /* 0x004fea0003900000 */
[----:B------:R-:W2:Y:S02]  /*b720*/  @!P0 SYNCS.PHASECHK.TRANS64 P0, [R3+URZ+0x68], R12 ;  /* 0x0000680c030085a7 */ /* 0x000ea400080010ff */
[----:B--2---:R-:W-:Y:S05]  /*b730*/  @!P0 BRA `(.L_x_154) ;  /* 0xfffffffc00f08947 */ /* 0x004fea000383ffff */
[----:B------:R-:W-:Y:S05]  /*b740*/  BRA `(.L_x_155) ;  /* 0xffffff8c00947947 */ /* 0x000fea000383ffff */
.L_x_76:
[----:B------:R-:W-:-:S07]  /*b750*/  MOV R0, UR7 ;  /* 0x0000000700007c02 */ /* 0x000fce0008000f00 */
.L_x_156:
[----:B-1----:R1:W3:Y:S02]  /*b760*/  SYNCS.PHASECHK.TRANS64.TRYWAIT P0, [R0+URZ+0x50], R3 ;  /* 0x00005003000075a7 */ /* 0x0022e400080011ff */
[----:B---3--:R-:W-:Y:S05]  /*b770*/  @!P0 NANOSLEEP.SYNCS 0x989680 ;  /* 0x009896800000895d */ /* 0x008fea0003900000 */
[----:B------:R-:W3:Y:S02]  /*b780*/  @!P0 SYNCS.PHASECHK.TRANS64 P0, [R0+URZ+0x50], R3 ;  /* 0x00005003000085a7 */ /* 0x000ee400080010ff */
[----:B---3--:R-:W-:Y:S05]  /*b790*/  @!P0 BRA `(.L_x_156) ;  /* 0xfffffffc00f08947 */ /* 0x008fea000383ffff */
[----:B------:R-:W-:Y:S05]  /*b7a0*/  BRA `(.L_x_157) ;  /* 0xffffff9000047947 */ /* 0x000fea000383ffff */
.L_x_77:
[----:B-1----:R-:W-:-:S07]  /*b7b0*/  MOV R0, UR7 ;  /* 0x0000000700007c02 */ /* 0x002fce0008000f00 */
.L_x_158:
[----:B-1----:R1:W3:Y:S02]  /*b7c0*/  SYNCS.PHASECHK.TRANS64.TRYWAIT P0, [R0+URZ+0x58], R3 ;  /* 0x00005803000075a7 */ /* 0x0022e400080011ff */
[----:B---3--:R-:W-:Y:S05]  /*b7d0*/  @!P0 NANOSLEEP.SYNCS 0x989680 ;  /* 0x009896800000895d */ /* 0x008fea0003900000 */
[----:B------:R-:W3:Y:S02]  /*b7e0*/  @!P0 SYNCS.PHASECHK.TRANS64 P0, [R0+URZ+0x58], R3 ;  /* 0x00005803000085a7 */ /* 0x000ee400080010ff */
[----:B---3--:R-:W-:Y:S05]  /*b7f0*/  @!P0 BRA `(.L_x_158) ;  /* 0xfffffffc00f08947 */ /* 0x008fea000383ffff */
[----:B------:R-:W-:Y:S05]  /*b800*/  BRA `(.L_x_159) ;  /* 0xffffff8c00f47947 */ /* 0x000fea000383ffff */
.L_x_78:
[----:B-1----:R-:W-:-:S07]  /*b810*/  MOV R0, UR7 ;  /* 0x0000000700007c02 */ /* 0x002fce0008000f00 */
.L_x_160:
[----:B-1----:R1:W3:Y:S02]  /*b820*/  SYNCS.PHASECHK.TRANS64.TRYWAIT P0, [R0+URZ+0x60], R3 ;  /* 0x00006003000075a7 */ /* 0x0022e400080011ff */
[----:B---3--:R-:W-:Y:S05]  /*b830*/  @!P0 NANOSLEEP.SYNCS 0x989680 ;  /* 0x009896800000895d */ /* 0x008fea0003900000 */
[----:B------:R-:W3:Y:S02]  /*b840*/  @!P0 SYNCS.PHASECHK.TRANS64 P0, [R0+URZ+0x60], R3 ;  /* 0x00006003000085a7 */ /* 0x000ee400080010ff */
[----:B---3--:R-:W-:Y:S05]  /*b850*/  @!P0 BRA `(.L_x_160) ;  /* 0xfffffffc00f08947 */ /* 0x008fea000383ffff */
[----:B------:R-:W-:Y:S05]  /*b860*/  BRA `(.L_x_161) ;  /* 0xffffff8c00e47947 */ /* 0x000fea000383ffff */
.L_x_80:
[----:B--2---:R2:W4:Y:S02]  /*b870*/  SYNCS.PHASECHK.TRANS64.TRYWAIT P0, [R0+URZ+0x80], R3 ;  /* 0x00008003000075a7 */ /* 0x00452400080011ff */
[----:B----4-:R-:W-:Y:S05]  /*b880*/  @!P0 NANOSLEEP.SYNCS 0x989680 ;  /* 0x009896800000895d */ /* 0x010fea0003900000 */
[----:B------:R-:W4:Y:S02]  /*b890*/  @!P0 SYNCS.PHASECHK.TRANS64 P0, [R0+URZ+0x80], R3 ;  /* 0x00008003000085a7 */ /* 0x000f2400080010ff */
[----:B----4-:R-:W-:Y:S05]  /*b8a0*/  @!P0 BRA `(.L_x_80) ;  /* 0xfffffffc00f08947 */ /* 0x010fea000383ffff */
[----:B------:R-:W-:Y:S05]  /*b8b0*/  BRA `(.L_x_162) ;  /* 0xffffff9000ac7947 */ /* 0x000fea000383ffff */
.L_x_91:
[----:B-1----:R1:W3:Y:S02]  /*b8c0*/  SYNCS.PHASECHK.TRANS64.TRYWAIT P1, [R3+URZ+0x30], R0 ;  /* 0x00003000030075a7 */ /* 0x0022e400080211ff */
[----:B---3--:R-:W-:Y:S05]  /*b8d0*/  @!P1 NANOSLEEP.SYNCS 0x989680 ;  /* 0x009896800000995d */ /* 0x008fea0003900000 */
[----:B------:R-:W3:Y:S02]  /*b8e0*/  @!P1 SYNCS.PHASECHK.TRANS64 P1, [R3+URZ+0x30], R0 ;  /* 0x00003000030095a7 */ /* 0x000ee400080210ff */
[----:B---3--:R-:W-:Y:S05]  /*b8f0*/  @!P1 BRA `(.L_x_91) ;  /* 0xfffffffc00f09947 */ /* 0x008fea000383ffff */
[----:B------:R-:W-:Y:S05]  /*b900*/  BRA `(.L_x_90) ;  /* 0xffffff9c00d07947 */ /* 0x000fea000383ffff */
.L_x_93:
[----:B-1----:R1:W4:Y:S02]  /*b910*/  SYNCS.PHASECHK.TRANS64.TRYWAIT P0, [R193+URZ+0xa0], R2 ;  /* 0x0000a002c10075a7 */ /* 0x00232400080011ff */
[----:B----4-:R-:W-:Y:S05]  /*b920*/  @!P0 NANOSLEEP.SYNCS 0x989680 ;  /* 0x009896800000895d */ /* 0x010fea0003900000 */
[----:B------:R-:W4:Y:S02]  /*b930*/  @!P0 SYNCS.PHASECHK.TRANS64 P0, [R193+URZ+0xa0], R2 ;  /* 0x0000a002c10085a7 */ /* 0x000f2400080010ff */
[----:B----4-:R-:W-:Y:S05]  /*b940*/  @!P0 BRA `(.L_x_93) ;  /* 0xfffffffc00f08947 */ /* 0x010fea000383ffff */
[----:B------:R-:W-:Y:S05]  /*b950*/  BRA `(.L_x_92) ;  /* 0xffffffa0002c7947 */ /* 0x000fea000383ffff */
.L_x_102:
[----:B--2---:R2:W3:Y:S02]  /*b960*/  SYNCS.PHASECHK.TRANS64.TRYWAIT P0, [R204+URZ+0x30], R3 ;  /* 0x00003003cc0075a7 */ /* 0x0044e400080011ff */
[----:B---3--:R-:W-:Y:S05]  /*b970*/  @!P0 NANOSLEEP.SYNCS 0x989680 ;  /* 0x009896800000895d */ /* 0x008fea0003900000 */
[----:B------:R-:W3:Y:S02]  /*b980*/  @!P0 SYNCS.PHASECHK.TRANS64 P0, [R204+URZ+0x30], R3 ;  /* 0x00003003cc0085a7 */ /* 0x000ee400080010ff */
[----:B---3--:R-:W-:Y:S05]  /*b990*/  @!P0 BRA `(.L_x_102) ;  /* 0xfffffffc00f08947 */ /* 0x008fea000383ffff */
[----:B------:R-:W-:Y:S05]  /*b9a0*/  BRA `(.L_x_101) ;  /* 0xffffffb400387947 */ /* 0x000fea000383ffff */
.L_x_111:
[----:B--2---:R2:W3:Y:S02]  /*b9b0*/  SYNCS.PHASECHK.TRANS64.TRYWAIT P0, [R0+URZ+0x30], R5 ;  /* 0x00003005000075a7 */ /* 0x0044e400080011ff */
[----:B---3--:R-:W-:Y:S05]  /*b9c0*/  @!P0 NANOSLEEP.SYNCS 0x989680 ;  /* 0x009896800000895d */ /* 0x008fea0003900000 */
[----:B------:R-:W3:Y:S02]  /*b9d0*/  @!P0 SYNCS.PHASECHK.TRANS64 P0, [R0+URZ+0x30], R5 ;  /* 0x00003005000085a7 */ /* 0x000ee400080010ff */
[----:B---3--:R-:W-:Y:S05]  /*b9e0*/  @!P0 BRA `(.L_x_111) ;  /* 0xfffffffc00f08947 */ /* 0x008fea000383ffff */
[----:B------:R-:W-:Y:S05]  /*b9f0*/  BRA `(.L_x_110) ;  /* 0xffffffc800907947 */ /* 0x000fea000383ffff */
.L_x_120:
[----:B--2---:R2:W3:Y:S02]  /*ba00*/  SYNCS.PHASECHK.TRANS64.TRYWAIT P0, [R0+URZ+0x30], R3 ;  /* 0x00003003000075a7 */ /* 0x0044e400080011ff */
[----:B---3--:R-:W-:Y:S05]  /*ba10*/  @!P0 NANOSLEEP.SYNCS 0x989680 ;  /* 0x009896800000895d */ /* 0x008fea0003900000 */
[----:B------:R-:W3:Y:S02]  /*ba20*/  @!P0 SYNCS.PHASECHK.TRANS64 P0, [R0+URZ+0x30], R3 ;  /* 0x00003003000085a7 */ /* 0x000ee400080010ff */
[----:B---3--:R-:W-:Y:S05]  /*ba30*/  @!P0 BRA `(.L_x_120) ;  /* 0xfffffffc00f08947 */ /* 0x008fea000383ffff */
[----:B------:R-:W-:Y:S05]  /*ba40*/  BRA `(.L_x_119) ;  /* 0xffffffdc00f47947 */ /* 0x000fea000383ffff */
        .weak           $__internal_0_$__cuda_sm10x_tcgen05_guardrail_trap_col_being_dealloced_not_returned_by_alloc
        .type           $__internal_0_$__cuda_sm10x_tcgen05_guardrail_trap_col_being_dealloced_not_returned_by_alloc,@function
        .size           $__internal_0_$__cuda_sm10x_tcgen05_guardrail_trap_col_being_dealloced_not_returned_by_alloc,($__internal_1_$__cuda_sm10x_tcgen05_guardrail_trap_phase_invalid_during_alloc - $__internal_0_$__cuda_sm10x_tcgen05_guardrail_trap_col_being_dealloced_not_returned_by_alloc)
$__internal_0_$__cuda_sm10x_tcgen05_guardrail_trap_col_being_dealloced_not_returned_by_alloc:
[----:B------:R-:W-:Y:S05]  /*ba50*/  BPT.TRAP 0x1 ;  /* 0x000000040000795c */ /* 0x000fea0000300000 */
[----:B------:R-:W-:-:S04]  /*ba60*/  HFMA2 R3, -RZ, RZ, 0, 0 ;  /* 0x00000000ff037431 */ /* 0x000fc800000001ff */
[----:B------:R-:W-:Y:S05]  /*ba70*/  RET.REL.NODEC R2 `(_ZN7cutlass13device_kernelINS_4gemm6kernel13GemmUniversalIN4cute5tupleIJiiiiEEENS1_10collective13CollectiveMmaINS1_35MainloopSm100TmaUmmaWarpSpecializedILi3ELi2ELi2ENS5_IJNS4_1CILi1EEESB_SB_EEEEENS5_IJNSA_ILi128EEENSA_ILi256EEESE_EEENS_12float_e4m3_tENS5_IJSB_llEEESH_SI_NS4_8TiledMMAINS4_8MMA_AtomIJNS4_10MMA_TraitsINS4_19SM100_MMA_F8F6F4_SSEJSH_SH_fSE_SF_NS4_17integral_constantINS4_4UMMA5MajorELSP_1EEESQ_NSN_INSO_7ScaleInELSR_0EEESS_EEEEEENS4_6LayoutISC_NS5_IJNSA_ILi0EEESW_SW_EEEEENS5_IJNS4_10UnderscoreESZ_SZ_EEEEENS4_13SM90_TMA_LOADENS4_14ComposedLayoutINS4_7SwizzleILi3ELi4ELi3EEENS4_18smem_ptr_flag_bitsILi8EEENSV_INS5_IJSE_NSA_ILi8EEEEEENS5_IJSB_SE_EEEEEEEvNS4_8identityES12_S1C_vS1D_EENS_8epilogue10collective18CollectiveEpilogueINS1F_23Sm100TmaWarpSpecializedILi4ELi2ELi64ELb0ELb0EEEJSG_NS5_IJNSV_ISE_SB_EENSV_INSA_ILi64EEESB_EEEEESH_NS5_IJlSB_lEEESH_S1O_NS1F_6fusion15FusionCallbacksIS1J_NS1P_17LinearCombinationISH_fSH_fLNS_15FloatRoundStyleE2EEESG_S1N_JEEENS4_5SM1004TMEM4LOAD26SM100_TMEM_LOAD_32dp32b64xES12_NS13_INS14_ILi2ELi4ELi3EEES17_NSV_INS5_IJS18_S1L_EEENS5_IJS1L_SB_EEEEEEENS4_39AutoVectorizingCopyWithAssumedAlignmentILi128EEENS4_14SM90_TMA_STOREES23_S25_S25_EEEvvEEEEvNT_6ParamsE) ;  /* 0xffffff4402607950 */ /* 0x000fea0003c3ffff */
        .weak           $__internal_1_$__cuda_sm10x_tcgen05_guardrail_trap_phase_invalid_during_alloc
        .type           $__internal_1_$__cuda_sm10x_tcgen05_guardrail_trap_phase_invalid_during_alloc,@function
        .size           $__internal_1_$__cuda_sm10x_tcgen05_guardrail_trap_phase_invalid_during_alloc,($__internal_2_$__cuda_sm10x_tcgen05_guardrail_trap_unallocated_columns_being_dealloced - $__internal_1_$__cuda_sm10x_tcgen05_guardrail_trap_phase_invalid_during_alloc)
$__internal_1_$__cuda_sm10x_tcgen05_guardrail_trap_phase_invalid_during_alloc:
[----:B------:R-:W-:Y:S05]  /*ba80*/  BPT.TRAP 0x1 ;  /* 0x000000040000795c */ /* 0x000fea0000300000 */
[----:B------:R-:W-:-:S04]  /*ba90*/  MOV R3, 0x0 ;  /* 0x0000000000037802 */ /* 0x000fc80000000f00 */
[----:B------:R-:W-:Y:S05]  /*baa0*/  RET.REL.NODEC R2 `(_ZN7cutlass13device_kernelINS_4gemm6kernel13GemmUniversalIN4cute5tupleIJiiiiEEENS1_10collective13CollectiveMmaINS1_35MainloopSm100TmaUmmaWarpSpecializedILi3ELi2ELi2ENS5_IJNS4_1CILi1EEESB_SB_EEEEENS5_IJNSA_ILi128EEENSA_ILi256EEESE_EEENS_12float_e4m3_tENS5_IJSB_llEEESH_SI_NS4_8TiledMMAINS4_8MMA_AtomIJNS4_10MMA_TraitsINS4_19SM100_MMA_F8F6F4_SSEJSH_SH_fSE_SF_NS4_17integral_constantINS4_4UMMA5MajorELSP_1EEESQ_NSN_INSO_7ScaleInELSR_0EEESS_EEEEEENS4_6LayoutISC_NS5_IJNSA_ILi0EEESW_SW_EEEEENS5_IJNS4_10UnderscoreESZ_SZ_EEEEENS4_13SM90_TMA_LOADENS4_14ComposedLayoutINS4_7SwizzleILi3ELi4ELi3EEENS4_18smem_ptr_flag_bitsILi8EEENSV_INS5_IJSE_NSA_ILi8EEEEEENS5_IJSB_SE_EEEEEEEvNS4_8identityES12_S1C_vS1D_EENS_8epilogue10collective18CollectiveEpilogueINS1F_23Sm100TmaWarpSpecializedILi4ELi2ELi64ELb0ELb0EEEJSG_NS5_IJNSV_ISE_SB_EENSV_INSA_ILi64EEESB_EEEEESH_NS5_IJlSB_lEEESH_S1O_NS1F_6fusion15FusionCallbacksIS1J_NS1P_17LinearCombinationISH_fSH_fLNS_15FloatRoundStyleE2EEESG_S1N_JEEENS4_5SM1004TMEM4LOAD26SM100_TMEM_LOAD_32dp32b64xES12_NS13_INS14_ILi2ELi4ELi3EEES17_NSV_INS5_IJS18_S1L_EEENS5_IJS1L_SB_EEEEEEENS4_39AutoVectorizingCopyWithAssumedAlignmentILi128EEENS4_14SM90_TMA_STOREES23_S25_S25_EEEvvEEEEvNT_6ParamsE) ;  /* 0xffffff4402547950 */ /* 0x000fea0003c3ffff */
        .weak           $__internal_2_$__cuda_sm10x_tcgen05_guardrail_trap_unallocated_columns_being_dealloced
        .type           $__internal_2_$__cuda_sm10x_tcgen05_guardrail_trap_unallocated_columns_being_dealloced,@function
        .size           $__internal_2_$__cuda_sm10x_tcgen05_guardrail_trap_unallocated_columns_being_dealloced,(.L_x_164 - $__internal_2_$__cuda_sm10x_tcgen05_guardrail_trap_unallocated_columns_being_dealloced)
$__internal_2_$__cuda_sm10x_tcgen05_guardrail_trap_unallocated_columns_being_dealloced:
[----:B------:R-:W-:Y:S05]  /*bab0*/  BPT.TRAP 0x1 ;  /* 0x000000040000795c */ /* 0x000fea0000300000 */
[----:B------:R-:W-:-:S04]  /*bac0*/  HFMA2 R3, -RZ, RZ, 0, 0 ;  /* 0x00000000ff037431 */ /* 0x000fc800000001ff */
[----:B------:R-:W-:Y:S05]  /*bad0*/  RET.REL.NODEC R2 `(_ZN7cutlass13device_kernelINS_4gemm6kernel13GemmUniversalIN4cute5tupleIJiiiiEEENS1_10collective13CollectiveMmaINS1_35MainloopSm100TmaUmmaWarpSpecializedILi3ELi2ELi2ENS5_IJNS4_1CILi1EEESB_SB_EEEEENS5_IJNSA_ILi128EEENSA_ILi256EEESE_EEENS_12float_e4m3_tENS5_IJSB_llEEESH_SI_NS4_8TiledMMAINS4_8MMA_AtomIJNS4_10MMA_TraitsINS4_19SM100_MMA_F8F6F4_SSEJSH_SH_fSE_SF_NS4_17integral_constantINS4_4UMMA5MajorELSP_1EEESQ_NSN_INSO_7ScaleInELSR_0EEESS_EEEEEENS4_6LayoutISC_NS5_IJNSA_ILi0EEESW_SW_EEEEENS5_IJNS4_10UnderscoreESZ_SZ_EEEEENS4_13SM90_TMA_LOADENS4_14ComposedLayoutINS4_7SwizzleILi3ELi4ELi3EEENS4_18smem_ptr_flag_bitsILi8EEENSV_INS5_IJSE_NSA_ILi8EEEEEENS5_IJSB_SE_EEEEEEEvNS4_8identityES12_S1C_vS1D_EENS_8epilogue10collective18CollectiveEpilogueINS1F_23Sm100TmaWarpSpecializedILi4ELi2ELi64ELb0ELb0EEEJSG_NS5_IJNSV_ISE_SB_EENSV_INSA_ILi64EEESB_EEEEESH_NS5_IJlSB_lEEESH_S1O_NS1F_6fusion15FusionCallbacksIS1J_NS1P_17LinearCombinationISH_fSH_fLNS_15FloatRoundStyleE2EEESG_S1N_JEEENS4_5SM1004TMEM4LOAD26SM100_TMEM_LOAD_32dp32b64xES12_NS13_INS14_ILi2ELi4ELi3EEES17_NSV_INS5_IJS18_S1L_EEENS5_IJS1L_SB_EEEEEEENS4_39AutoVectorizingCopyWithAssumedAlignmentILi128EEENS4_14SM90_TMA_STOREES23_S25_S25_EEEvvEEEEvNT_6ParamsE) ;  /* 0xffffff4402487950 */ /* 0x000fea0003c3ffff */
.L_x_163:
[----:B------:R-:W-:-:S00]  /*bae0*/  BRA `(.L_x_163) ;  /* 0xfffffffc00fc7947 */ /* 0x000fc0000383ffff */
[----:B------:R-:W-:-:S00]  /*baf0*/  NOP ;  /* 0x0000000000007918 */ /* 0x000fc00000000000 */
        /* <DEDUP_REMOVED lines=8> */
.L_x_164:


//--------------------- .nv.global.init           --------------------------
	.section	.nv.global.init,"aw",@progbits
.nv.global.init:
	.type		$str$27,@object
	.size		$str$27,($str$28 - $str$27)
$str$27:
        /*0000*/ 	.byte	0x28, 0x61, 0x64, 0x64, 0x72, 0x65, 0x73, 0x73, 0x20, 0x26, 0x20, 0x6d, 0x61, 0x73, 0x6b, 0x29
        /*0010*/ 	.byte	0x20, 0x3d, 0x3d, 0x20, 0x30, 0x00
	.type		$str$28,@object
	.size		$str$28,($str$26 - $str$28)
$str$28:
        /*0016*/ 	.byte	0x2f, 0x74, 0x6d, 0x70, 0x2f, 0x63, 0x75, 0x74, 0x6c, 0x61, 0x73, 0x73, 0x5f, 0x73, 0x77, 0x65
        /*0026*/ 	.byte	0x65, 0x70, 0x5f, 0x73, 0x72, 0x63, 0x2f, 0x69, 0x6e, 0x63, 0x6c, 0x75, 0x64, 0x65, 0x2f, 0x63
        /*0036*/ 	.byte	0x75, 0x74, 0x65, 0x2f, 0x70, 0x6f, 0x69, 0x6e, 0x74, 0x65, 0x72, 0x5f, 0x66, 0x6c, 0x61, 0x67
        /*0046*/ 	.byte	0x67, 0x65, 0x64, 0x2e, 0x68, 0x70, 0x70, 0x00
	.type		$str$26,@object
	.size		$str$26,($str$25 - $str$26)
$str$26:
        /*004e*/ 	.byte	0x2f, 0x74, 0x6d, 0x70, 0x2f, 0x63, 0x75, 0x74, 0x6c, 0x61, 0x73, 0x73, 0x5f, 0x73, 0x77, 0x65
        /*005e*/ 	.byte	0x65, 0x70, 0x5f, 0x73, 0x72, 0x63, 0x2f, 0x69, 0x6e, 0x63, 0x6c, 0x75, 0x64, 0x65, 0x2f, 0x63
        /*006e*/ 	.byte	0x75, 0x74, 0x65, 0x2f, 0x61, 0x74, 0x6f, 0x6d, 0x2f, 0x63, 0x6f, 0x70, 0x79, 0x5f, 0x74, 0x72
        /*007e*/ 	.byte	0x61, 0x69, 0x74, 0x73, 0x5f, 0x73, 0x6d, 0x31, 0x30, 0x30, 0x2e, 0x68, 0x70, 0x70, 0x00
	.type		$str$25,@object
	.size		$str$25,(__unnamed_1 - $str$25)
$str$25:
        /*008d*/ 	.byte	0x28, 0x28, 0x75, 0x69, 0x6e, 0x74, 0x33, 0x32, 0x5f, 0x74, 0x28, 0x74, 0x68, 0x72, 0x65, 0x61
        /*009d*/ 	.byte	0x64, 0x49, 0x64, 0x78, 0x2e, 0x78, 0x29, 0x20, 0x2f, 0x20, 0x33, 0x32, 0x29, 0x20, 0x25, 0x20
        /*00ad*/ 	.byte	0x34, 0x29, 0x20, 0x3d, 0x3d, 0x20, 0x28, 0x28, 0x28, 0x74, 0x6d, 0x65, 0x6d, 0x5f, 0x61, 0x64
        /*00bd*/ 	.byte	0x64, 0x72, 0x20, 0x3e, 0x3e, 0x20, 0x31, 0x36, 0x29, 0x20, 0x2f, 0x20, 0x33, 0x32, 0x29, 0x20
        /*00cd*/ 	.byte	0x25, 0x20, 0x34, 0x29, 0x00
	.type		__unnamed_1,@object
	.size		__unnamed_1,(__unnamed_2 - __unnamed_1)
__unnamed_1:
        /*00d2*/ 	.byte	0x61, 0x75, 0x74, 0x6f, 0x20, 0x63, 0x75, 0x74, 0x65, 0x3a, 0x3a, 0x61, 0x73, 0x5f, 0x70, 0x6f
        /* <DEDUP_REMOVED lines=24> */
        /*0262*/ 	.byte	0x43, 0x3c, 0x38, 0x31, 0x39, 0x32, 0x3e, 0x3e, 0x3e, 0x3e, 0x5d, 0x00
	.type		__unnamed_2,@object
	.size		__unnamed_2,(__unnamed_3 - __unnamed_2)
__unnamed_2:
        /* <DEDUP_REMOVED lines=26> */
	.type		__unnamed_3,@object
	.size		__unnamed_3,(.L_3 - __unnamed_3)
__unnamed_3:
        /* <DEDUP_REMOVED lines=42> */
        /*06aa*/ 	.byte	0x3e, 0x3e, 0x3e, 0x3e, 0x5d, 0x00
.L_3:


//--------------------- .nv.shared._ZN7cutlass13device_kernelINS_4gemm6kernel13GemmUniversalIN4cute5tupleIJiiiiEEENS1_10collective13CollectiveMmaINS1_35MainloopSm100TmaUmmaWarpSpecializedILi3ELi2ELi2ENS5_IJNS4_1CILi1EEESB_SB_EEEEENS5_IJNSA_ILi128EEENSA_ILi256EEESE_EEENS_12float_e4m3_tENS5_IJSB_llEEESH_SI_NS4_8TiledMMAINS4_8MMA_AtomIJNS4_10MMA_TraitsINS4_19SM100_MMA_F8F6F4_SSEJSH_SH_fSE_SF_NS4_17integral_constantINS4_4UMMA5MajorELSP_1EEESQ_NSN_INSO_7ScaleInELSR_0EEESS_EEEEEENS4_6LayoutISC_NS5_IJNSA_ILi0EEESW_SW_EEEEENS5_IJNS4_10UnderscoreESZ_SZ_EEEEENS4_13SM90_TMA_LOADENS4_14ComposedLayoutINS4_7SwizzleILi3ELi4ELi3EEENS4_18smem_ptr_flag_bitsILi8EEENSV_INS5_IJSE_NSA_ILi8EEEEEENS5_IJSB_SE_EEEEEEEvNS4_8identityES12_S1C_vS1D_EENS_8epilogue10collective18CollectiveEpilogueINS1F_23Sm100TmaWarpSpecializedILi4ELi2ELi64ELb0ELb0EEEJSG_NS5_IJNSV_ISE_SB_EENSV_INSA_ILi64EEESB_EEEEESH_NS5_IJlSB_lEEESH_S1O_NS1F_6fusion15FusionCallbacksIS1J_NS1P_17LinearCombinationISH_fSH_fLNS_15FloatRoundStyleE2EEESG_S1N_JEEENS4_5SM1004TMEM4LOAD26SM100_TMEM_LOAD_32dp32b64xES12_NS13_INS14_ILi2ELi4ELi3EEES17_NSV_INS5_IJS18_S1L_EEENS5_IJS1L_SB_EEEEEEENS4_39AutoVectorizingCopyWithAssumedAlignmentILi128EEENS4_14SM90_TMA_STOREES23_S25_S25_EEEvvEEEEvNT_6ParamsE --------------------------
	.section	.nv.shared._ZN7cutlass13device_kernelINS_4gemm6kernel13GemmUniversalIN4cute5tupleIJiiiiEEENS1_10collective13CollectiveMmaINS1_35MainloopSm100TmaUmmaWarpSpecializedILi3ELi2ELi2ENS5_IJNS4_1CILi1EEESB_SB_EEEEENS5_IJNSA_ILi128EEENSA_ILi256EEESE_EEENS_12float_e4m3_tENS5_IJSB_llEEESH_SI_NS4_8TiledMMAINS4_8MMA_AtomIJNS4_10MMA_TraitsINS4_19SM100_MMA_F8F6F4_SSEJSH_SH_fSE_SF_NS4_17integral_constantINS4_4UMMA5MajorELSP_1EEESQ_NSN_INSO_7ScaleInELSR_0EEESS_EEEEEENS4_6LayoutISC_NS5_IJNSA_ILi0EEESW_SW_EEEEENS5_IJNS4_10UnderscoreESZ_SZ_EEEEENS4_13SM90_TMA_LOADENS4_14ComposedLayoutINS4_7SwizzleILi3ELi4ELi3EEENS4_18smem_ptr_flag_bitsILi8EEENSV_INS5_IJSE_NSA_ILi8EEEEEENS5_IJSB_SE_EEEEEEEvNS4_8identityES12_S1C_vS1D_EENS_8epilogue10collective18CollectiveEpilogueINS1F_23Sm100TmaWarpSpecializedILi4ELi2ELi64ELb0ELb0EEEJSG_NS5_IJNSV_ISE_SB_EENSV_INSA_ILi64EEESB_EEEEESH_NS5_IJlSB_lEEESH_S1O_NS1F_6fusion15FusionCallbacksIS1J_NS1P_17LinearCombinationISH_fSH_fLNS_15FloatRoundStyleE2EEESG_S1N_JEEENS4_5SM1004TMEM4LOAD26SM100_TMEM_LOAD_32dp32b64xES12_NS13_INS14_ILi2ELi4ELi3EEES17_NSV_INS5_IJS18_S1L_EEENS5_IJS1L_SB_EEEEEEENS4_39AutoVectorizingCopyWithAssumedAlignmentILi128EEENS4_14SM90_TMA_STOREES23_S25_S25_EEEvvEEEEvNT_6ParamsE,"aw",@nobits
	.sectionflags	@""
	.align	16
	.zero		1024


//--------------------- .nv.shared.reserved.0     --------------------------
	.section	.nv.shared.reserved.0,"aw",@nobits
	.weak		__nv_reservedSMEM_offset_0_alias
	.size		__nv_reservedSMEM_offset_0_alias, 0, 64
	.other		__nv_reservedSMEM_offset_0_alias,@"STO_CUDA_RESERVED_SHARED STV_DEFAULT"
__nv_reservedSMEM_offset_0_alias:
	.zero		0
.nv.shared.reserved.0:
	.zero		64
	.weak		__nv_reservedSMEM_tcgen05_partition
	.type		__nv_reservedSMEM_tcgen05_partition,@object
	.size		__nv_reservedSMEM_tcgen05_partition,(.L_0 - __nv_reservedSMEM_tcgen05_partition)
__nv_reservedSMEM_tcgen05_partition:
	.zero		32
.L_0:


//--------------------- .nv.global                --------------------------
	.section	.nv.global,"aw",@nobits
.nv.global:
	.type		_ZN40_INTERNAL_7611e0de_4_k_cu_f5fd5a52_267494cute1_E,@object
	.size		_ZN40_INTERNAL_7611e0de_4_k_cu_f5fd5a52_267494cute1_E,(_ZN40_INTERNAL_7611e0de_4_k_cu_f5fd5a52_267494cuda3std3__45__cpo6cbeginE - _ZN40_INTERNAL_7611e0de_4_k_cu_f5fd5a52_267494cute1_E)
_ZN40_INTERNAL_7611e0de_4_k_cu_f5fd5a52_267494cute1_E:
	.zero		1
	.type		_ZN40_INTERNAL_7611e0de_4_k_cu_f5fd5a52_267494cuda3std3__45__cpo6cbeginE,@object
	.size		_ZN40_INTERNAL_7611e0de_4_k_cu_f5fd5a52_267494cuda3std3__45__cpo6cbeginE,(_ZN40_INTERNAL_7611e0de_4_k_cu_f5fd5a52_267494cuda3std3__48in_placeE - _ZN40_INTERNAL_7611e0de_4_k_cu_f5fd5a52_267494cuda3std3__45__cpo6cbeginE)
_ZN40_INTERNAL_7611e0de_4_k_cu_f5fd5a52_267494cuda3std3__45__cpo6cbeginE:
	.zero		1
	.type		_ZN40_INTERNAL_7611e0de_4_k_cu_f5fd5a52_267494cuda3std3__48in_placeE,@object
	.size		_ZN40_INTERNAL_7611e0de_4_k_cu_f5fd5a52_267494cuda3std3__48in_placeE,(_ZN40_INTERNAL_7611e0de_4_k_cu_f5fd5a52_267494cuda3std6ranges3__45__cpo9iter_moveE - _ZN40_INTERNAL_7611e0de_4_k_cu_f5fd5a52_267494cuda3std3__48in_placeE)
_ZN40_INTERNAL_7611e0de_4_k_cu_f5fd5a52_267494cuda3std3__48in_placeE:
	.zero		1
	.type		_ZN40_INTERNAL_7611e0de_4_k_cu_f5fd5a52_267494cuda3std6ranges3__45__cpo9iter_moveE,@object
	.size		_ZN40_INTERNAL_7611e0de_4_k_cu_f5fd5a52_267494cuda3std6ranges3__45__cpo9iter_moveE,(_ZN40_INTERNAL_7611e0de_4_k_cu_f5fd5a52_267494cuda3std3__45__cpo5beginE - _ZN40_INTERNAL_7611e0de_4_k_cu_f5fd5a52_267494cuda3std6ranges3__45__cpo9iter_moveE)
_ZN40_INTERNAL_7611e0de_4_k_cu_f5fd5a52_267494cuda3std6ranges3__45__cpo9iter_moveE:
	.zero		1
	.type		_ZN40_INTERNAL_7611e0de_4_k_cu_f5fd5a52_267494cuda3std3__45__cpo5beginE,@object
	.size		_ZN40_INTERNAL_7611e0de_4_k_cu_f5fd5a52_267494cuda3std3__45__cpo5beginE,(_ZN40_INTERNAL_7611e0de_4_k_cu_f5fd5a52_267494cuda3std3__442_GLOBAL__N__7611e0de_4_k_cu_f5fd5a52_267496ignoreE - _ZN40_INTERNAL_7611e0de_4_k_cu_f5fd5a52_267494cuda3std3__45__cpo5beginE)
_ZN40_INTERNAL_7611e0de_4_k_cu_f5fd5a52_267494cuda3std3__45__cpo5beginE:
	.zero		1
	.type		_ZN40_INTERNAL_7611e0de_4_k_cu_f5fd5a52_267494cuda3std3__442_GLOBAL__N__7611e0de_4_k_cu_f5fd5a52_267496ignoreE,@object
	.size		_ZN40_INTERNAL_7611e0de_4_k_cu_f5fd5a52_267494cuda3std3__442_GLOBAL__N__7611e0de_4_k_cu_f5fd5a52_267496ignoreE,(_ZN40_INTERNAL_7611e0de_4_k_cu_f5fd5a52_267494cute7productE - _ZN40_INTERNAL_7611e0de_4_k_cu_f5fd5a52_267494cuda3std3__442_GLOBAL__N__7611e0de_4_k_cu_f5fd5a52_267496ignoreE)
_ZN40_INTERNAL_7611e0de_4_k_cu_f5fd5a52_267494cuda3std3__442_GLOBAL__N__7611e0de_4_k_cu_f5fd5a52_267496ignoreE:
	.zero		1
	.type		_ZN40_INTERNAL_7611e0de_4_k_cu_f5fd5a52_267494cute7productE,@object
	.size		_ZN40_INTERNAL_7611e0de_4_k_cu_f5fd5a52_267494cute7productE,(_ZN40_INTERNAL_7611e0de_4_k_cu_f5fd5a52_267494cuda3std3__45__cpo3endE - _ZN40_INTERNAL_7611e0de_4_k_cu_f5fd5a52_267494cute7productE)
_ZN40_INTERNAL_7611e0de_4_k_cu_f5fd5a52_267494cute7productE:
	.zero		1
	.type		_ZN40_INTERNAL_7611e0de_4_k_cu_f5fd5a52_267494cuda3std3__45__cpo3endE,@object
	.size		_ZN40_INTERNAL_7611e0de_4_k_cu_f5fd5a52_267494cuda3std3__45__cpo3endE,(_ZN40_INTERNAL_7611e0de_4_k_cu_f5fd5a52_267494cuda3std3__419piecewise_constructE - _ZN40_INTERNAL_7611e0de_4_k_cu_f5fd5a52_267494cuda3std3__45__cpo3endE)
_ZN40_INTERNAL_7611e0de_4_k_cu_f5fd5a52_267494cuda3std3__45__cpo3endE:
	.zero		1
	.type		_ZN40_INTERNAL_7611e0de_4_k_cu_f5fd5a52_267494cuda3std3__419piecewise_constructE,@object
	.size		_ZN40_INTERNAL_7611e0de_4_k_cu_f5fd5a52_267494cuda3std3__419piecewise_constructE,(_ZN40_INTERNAL_7611e0de_4_k_cu_f5fd5a52_267494cuda3std3__45__cpo4cendE - _ZN40_INTERNAL_7611e0de_4_k_cu_f5fd5a52_267494cuda3std3__419piecewise_constructE)
_ZN40_INTERNAL_7611e0de_4_k_cu_f5fd5a52_267494cuda3std3__419piecewise_constructE:
	.zero		1
	.type		_ZN40_INTERNAL_7611e0de_4_k_cu_f5fd5a52_267494cuda3std3__45__cpo4cendE,@object
	.size		_ZN40_INTERNAL_7611e0de_4_k_cu_f5fd5a52_267494cuda3std3__45__cpo4cendE,(_ZN40_INTERNAL_7611e0de_4_k_cu_f5fd5a52_267494cuda3std6ranges3__45__cpo4swapE - _ZN40_INTERNAL_7611e0de_4_k_cu_f5fd5a52_267494cuda3std3__45__cpo4cendE)
_ZN40_INTERNAL_7611e0de_4_k_cu_f5fd5a52_267494cuda3std3__45__cpo4cendE:
	.zero		1
	.type		_ZN40_INTERNAL_7611e0de_4_k_cu_f5fd5a52_267494cuda3std6ranges3__45__cpo4swapE,@object
	.size		_ZN40_INTERNAL_7611e0de_4_k_cu_f5fd5a52_267494cuda3std6ranges3__45__cpo4swapE,(.L_11 - _ZN40_INTERNAL_7611e0de_4_k_cu_f5fd5a52_267494cuda3std6ranges3__45__cpo4swapE)
_ZN40_INTERNAL_7611e0de_4_k_cu_f5fd5a52_267494cuda3std6ranges3__45__cpo4swapE:
	.zero		1
.L_11:


//--------------------- .nv.constant0._ZN7cutlass13device_kernelINS_4gemm6kernel13GemmUniversalIN4cute5tupleIJiiiiEEENS1_10collective13CollectiveMmaINS1_35MainloopSm100TmaUmmaWarpSpecializedILi3ELi2ELi2ENS5_IJNS4_1CILi1EEESB_SB_EEEEENS5_IJNSA_ILi128EEENSA_ILi256EEESE_EEENS_12float_e4m3_tENS5_IJSB_llEEESH_SI_NS4_8TiledMMAINS4_8MMA_AtomIJNS4_10MMA_TraitsINS4_19SM100_MMA_F8F6F4_SSEJSH_SH_fSE_SF_NS4_17integral_constantINS4_4UMMA5MajorELSP_1EEESQ_NSN_INSO_7ScaleInELSR_0EEESS_EEEEEENS4_6LayoutISC_NS5_IJNSA_ILi0EEESW_SW_EEEEENS5_IJNS4_10UnderscoreESZ_SZ_EEEEENS4_13SM90_TMA_LOADENS4_14ComposedLayoutINS4_7SwizzleILi3ELi4ELi3EEENS4_18smem_ptr_flag_bitsILi8EEENSV_INS5_IJSE_NSA_ILi8EEEEEENS5_IJSB_SE_EEEEEEEvNS4_8identityES12_S1C_vS1D_EENS_8epilogue10collective18CollectiveEpilogueINS1F_23Sm100TmaWarpSpecializedILi4ELi2ELi64ELb0ELb0EEEJSG_NS5_IJNSV_ISE_SB_EENSV_INSA_ILi64EEESB_EEEEESH_NS5_IJlSB_lEEESH_S1O_NS1F_6fusion15FusionCallbacksIS1J_NS1P_17LinearCombinationISH_fSH_fLNS_15FloatRoundStyleE2EEESG_S1N_JEEENS4_5SM1004TMEM4LOAD26SM100_TMEM_LOAD_32dp32b64xES12_NS13_INS14_ILi2ELi4ELi3EEES17_NSV_INS5_IJS18_S1L_EEENS5_IJS1L_SB_EEEEEEENS4_39AutoVectorizingCopyWithAssumedAlignmentILi128EEENS4_14SM90_TMA_STOREES23_S25_S25_EEEvvEEEEvNT_6ParamsE --------------------------
	.section	.nv.constant0._ZN7cutlass13device_kernelINS_4gemm6kernel13GemmUniversalIN4cute5tupleIJiiiiEEENS1_10collective13CollectiveMmaINS1_35MainloopSm100TmaUmmaWarpSpecializedILi3ELi2ELi2ENS5_IJNS4_1CILi1EEESB_SB_EEEEENS5_IJNSA_ILi128EEENSA_ILi256EEESE_EEENS_12float_e4m3_tENS5_IJSB_llEEESH_SI_NS4_8TiledMMAINS4_8MMA_AtomIJNS4_10MMA_TraitsINS4_19SM100_MMA_F8F6F4_SSEJSH_SH_fSE_SF_NS4_17integral_constantINS4_4UMMA5MajorELSP_1EEESQ_NSN_INSO_7ScaleInELSR_0EEESS_EEEEEENS4_6LayoutISC_NS5_IJNSA_ILi0EEESW_SW_EEEEENS5_IJNS4_10UnderscoreESZ_SZ_EEEEENS4_13SM90_TMA_LOADENS4_14ComposedLayoutINS4_7SwizzleILi3ELi4ELi3EEENS4_18smem_ptr_flag_bitsILi8EEENSV_INS5_IJSE_NSA_ILi8EEEEEENS5_IJSB_SE_EEEEEEEvNS4_8identityES12_S1C_vS1D_EENS_8epilogue10collective18CollectiveEpilogueINS1F_23Sm100TmaWarpSpecializedILi4ELi2ELi64ELb0ELb0EEEJSG_NS5_IJNSV_ISE_SB_EENSV_INSA_ILi64EEESB_EEEEESH_NS5_IJlSB_lEEESH_S1O_NS1F_6fusion15FusionCallbacksIS1J_NS1P_17LinearCombinationISH_fSH_fLNS_15FloatRoundStyleE2EEESG_S1N_JEEENS4_5SM1004TMEM4LOAD26SM100_TMEM_LOAD_32dp32b64xES12_NS13_INS14_ILi2ELi4ELi3EEES17_NSV_INS5_IJS18_S1L_EEENS5_IJS1L_SB_EEEEEEENS4_39AutoVectorizingCopyWithAssumedAlignmentILi128EEENS4_14SM90_TMA_STOREES23_S25_S25_EEEvvEEEEvNT_6ParamsE,"a",@progbits
	.sectionflags	@""
	.align	4
.nv.constant0._ZN7cutlass13device_kernelINS_4gemm6kernel13GemmUniversalIN4cute5tupleIJiiiiEEENS1_10collective13CollectiveMmaINS1_35MainloopSm100TmaUmmaWarpSpecializedILi3ELi2ELi2ENS5_IJNS4_1CILi1EEESB_SB_EEEEENS5_IJNSA_ILi128EEENSA_ILi256EEESE_EEENS_12float_e4m3_tENS5_IJSB_llEEESH_SI_NS4_8TiledMMAINS4_8MMA_AtomIJNS4_10MMA_TraitsINS4_19SM100_MMA_F8F6F4_SSEJSH_SH_fSE_SF_NS4_17integral_constantINS4_4UMMA5MajorELSP_1EEESQ_NSN_INSO_7ScaleInELSR_0EEESS_EEEEEENS4_6LayoutISC_NS5_IJNSA_ILi0EEESW_SW_EEEEENS5_IJNS4_10UnderscoreESZ_SZ_EEEEENS4_13SM90_TMA_LOADENS4_14ComposedLayoutINS4_7SwizzleILi3ELi4ELi3EEENS4_18smem_ptr_flag_bitsILi8EEENSV_INS5_IJSE_NSA_ILi8EEEEEENS5_IJSB_SE_EEEEEEEvNS4_8identityES12_S1C_vS1D_EENS_8epilogue10collective18CollectiveEpilogueINS1F_23Sm100TmaWarpSpecializedILi4ELi2ELi64ELb0ELb0EEEJSG_NS5_IJNSV_ISE_SB_EENSV_INSA_ILi64EEESB_EEEEESH_NS5_IJlSB_lEEESH_S1O_NS1F_6fusion15FusionCallbacksIS1J_NS1P_17LinearCombinationISH_fSH_fLNS_15FloatRoundStyleE2EEESG_S1N_JEEENS4_5SM1004TMEM4LOAD26SM100_TMEM_LOAD_32dp32b64xES12_NS13_INS14_ILi2ELi4ELi3EEES17_NSV_INS5_IJS18_S1L_EEENS5_IJS1L_SB_EEEEEEENS4_39AutoVectorizingCopyWithAssumedAlignmentILi128EEENS4_14SM90_TMA_STOREES23_S25_S25_EEEvvEEEEvNT_6ParamsE:
	.zero		2944


//--------------------- SYMBOLS --------------------------

	.type		.nv.reservedSmem.offset0,@object
	.size		.nv.reservedSmem.offset0,0x4
	.type		.nv.reservedSmem.cap,@object
	.size		.nv.reservedSmem.cap,0x4
	.type		__assertfail,@function
